	.target	sm_90a

	.elftype	@"ET_EXEC"


//--------------------- .note.nv.tkinfo           --------------------------
	.section	.note.nv.tkinfo,"",@"SHT_NOTE"
	.sectionflags	@"SHF_NOTE_NV_TKINFO"
	.tkinfo
        /*0018*/ 	.word	0x00000002
        /*0030*/ 	.string	""
        /*0030*/ 	.string	"ptxas"
        /*0030*/ 	.string	"Cuda compilation tools, release 13.0, V13.0.88"
        /*0030*/ 	.string	"Build cuda_13.0.r13.0/compiler.36424714_0"
        /*0030*/ 	.string	"-arch sm_90a -m 64 "



//--------------------- .note.nv.cuinfo           --------------------------
	.section	.note.nv.cuinfo,"",@"SHT_NOTE"
	.sectionflags	@"SHF_NOTE_NV_CUINFO"
        /*0018*/ 	.short	0x0002
        /*001a*/ 	.short	0x005a
        /*001c*/ 	.short	0x0082
	.zero		2


//--------------------- .nv.info                  --------------------------
	.section	.nv.info,"",@"SHT_CUDA_INFO"
	.align	4


	//----- nvinfo : EIATTR_REGCOUNT
	.align		4
        /*0000*/ 	.byte	0x04, 0x2f
        /*0002*/ 	.short	(.L_12 - .L_11)
	.align		4
.L_11:
        /*0004*/ 	.word	index@(_ZN7cutlass13device_kernelINS_4gemm6kernel13GemmUniversalIN4cute5tupleIJiiiiEEENS1_10collective13CollectiveMmaINS1_37MainloopSm90TmaGmmaWarpSpecializedFP8ILi5ENS5_IJNS4_1CILi1EEENSA_ILi2EEESB_EEENS1_35KernelTmaWarpSpecializedCooperativeEEENS5_IJNSA_ILi256EEENSA_ILi64EEENSA_ILi128EEEEEENS_12float_e5m2_tENS5_IJlSB_lEEESK_SL_NS4_8TiledMMAINS4_8MMA_AtomIJNS4_4SM904GMMA30MMA_64x64x32_F32E5M2E5M2_SS_TNILNSP_7ScaleInE1ELSR_1EEEEEENS4_6LayoutINS5_IJSC_SB_SB_EEENS5_IJSB_NSA_ILi0EEESW_EEEEENS5_IJNS4_10UnderscoreESZ_SZ_EEEEENS4_23SM90_TMA_LOAD_MULTICASTENS4_14ComposedLayoutINS4_7SwizzleILi3ELi4ELi3EEENS4_18smem_ptr_flag_bitsILi8EEENSU_INS5_IJNSA_ILi8EEESI_EEENS5_IJSI_SB_EEEEEEEvNS4_8identityENS4_13SM90_TMA_LOADES1C_vS1D_EENS_8epilogue10collective6detail29Sm90TmaWarpSpecializedAdapterINS1H_15DefaultEpilogueISK_SL_SL_NS1G_6thread17LinearCombinationISK_Li1EffLNS1L_9ScaleType4KindE0ELNS_15FloatRoundStyleE2ESK_EENS1_15EpilogueDefaultEEEEEvvEEEEvNT_6ParamsE)
        /*0008*/ 	.word	0x000000a8


	//----- nvinfo : EIATTR_FRAME_SIZE
	.align		4
.L_12:
        /*000c*/ 	.byte	0x04, 0x11
        /*000e*/ 	.short	(.L_14 - .L_13)
	.align		4
.L_13:
        /*0010*/ 	.word	index@(_ZN7cutlass13device_kernelINS_4gemm6kernel13GemmUniversalIN4cute5tupleIJiiiiEEENS1_10collective13CollectiveMmaINS1_37MainloopSm90TmaGmmaWarpSpecializedFP8ILi5ENS5_IJNS4_1CILi1EEENSA_ILi2EEESB_EEENS1_35KernelTmaWarpSpecializedCooperativeEEENS5_IJNSA_ILi256EEENSA_ILi64EEENSA_ILi128EEEEEENS_12float_e5m2_tENS5_IJlSB_lEEESK_SL_NS4_8TiledMMAINS4_8MMA_AtomIJNS4_4SM904GMMA30MMA_64x64x32_F32E5M2E5M2_SS_TNILNSP_7ScaleInE1ELSR_1EEEEEENS4_6LayoutINS5_IJSC_SB_SB_EEENS5_IJSB_NSA_ILi0EEESW_EEEEENS5_IJNS4_10UnderscoreESZ_SZ_EEEEENS4_23SM90_TMA_LOAD_MULTICASTENS4_14ComposedLayoutINS4_7SwizzleILi3ELi4ELi3EEENS4_18smem_ptr_flag_bitsILi8EEENSU_INS5_IJNSA_ILi8EEESI_EEENS5_IJSI_SB_EEEEEEEvNS4_8identityENS4_13SM90_TMA_LOADES1C_vS1D_EENS_8epilogue10collective6detail29Sm90TmaWarpSpecializedAdapterINS1H_15DefaultEpilogueISK_SL_SL_NS1G_6thread17LinearCombinationISK_Li1EffLNS1L_9ScaleType4KindE0ELNS_15FloatRoundStyleE2ESK_EENS1_15EpilogueDefaultEEEEEvvEEEEvNT_6ParamsE)
        /*0014*/ 	.word	0x00000000


	//----- nvinfo : EIATTR_MIN_STACK_SIZE
	.align		4
.L_14:
        /*0018*/ 	.byte	0x04, 0x12
        /*001a*/ 	.short	(.L_16 - .L_15)
	.align		4
.L_15:
        /*001c*/ 	.word	index@(_ZN7cutlass13device_kernelINS_4gemm6kernel13GemmUniversalIN4cute5tupleIJiiiiEEENS1_10collective13CollectiveMmaINS1_37MainloopSm90TmaGmmaWarpSpecializedFP8ILi5ENS5_IJNS4_1CILi1EEENSA_ILi2EEESB_EEENS1_35KernelTmaWarpSpecializedCooperativeEEENS5_IJNSA_ILi256EEENSA_ILi64EEENSA_ILi128EEEEEENS_12float_e5m2_tENS5_IJlSB_lEEESK_SL_NS4_8TiledMMAINS4_8MMA_AtomIJNS4_4SM904GMMA30MMA_64x64x32_F32E5M2E5M2_SS_TNILNSP_7ScaleInE1ELSR_1EEEEEENS4_6LayoutINS5_IJSC_SB_SB_EEENS5_IJSB_NSA_ILi0EEESW_EEEEENS5_IJNS4_10UnderscoreESZ_SZ_EEEEENS4_23SM90_TMA_LOAD_MULTICASTENS4_14ComposedLayoutINS4_7SwizzleILi3ELi4ELi3EEENS4_18smem_ptr_flag_bitsILi8EEENSU_INS5_IJNSA_ILi8EEESI_EEENS5_IJSI_SB_EEEEEEEvNS4_8identityENS4_13SM90_TMA_LOADES1C_vS1D_EENS_8epilogue10collective6detail29Sm90TmaWarpSpecializedAdapterINS1H_15DefaultEpilogueISK_SL_SL_NS1G_6thread17LinearCombinationISK_Li1EffLNS1L_9ScaleType4KindE0ELNS_15FloatRoundStyleE2ESK_EENS1_15EpilogueDefaultEEEEEvvEEEEvNT_6ParamsE)
        /*0020*/ 	.word	0x00000000
.L_16:


//--------------------- .nv.compat                --------------------------
	.section	.nv.compat,"",@"SHT_CUDA_COMPAT_INFO"
	.align	4
        /*0000*/ 	.byte	0x02, 0x09, 0x01, 0x00, 0x02, 0x02, 0x04, 0x00, 0x02, 0x05, 0x05, 0x00, 0x03, 0x07, 0x01, 0x01
        /*0010*/ 	.byte	0x02, 0x03, 0x01, 0x00, 0x02, 0x06, 0x01, 0x00, 0x04, 0x0b, 0x08, 0x00, 0x00, 0x00, 0x00, 0x00
        /*0020*/ 	.byte	0x00, 0x00, 0x00, 0x00


//--------------------- .nv.info._ZN7cutlass13device_kernelINS_4gemm6kernel13GemmUniversalIN4cute5tupleIJiiiiEEENS1_10collective13CollectiveMmaINS1_37MainloopSm90TmaGmmaWarpSpecializedFP8ILi5ENS5_IJNS4_1CILi1EEENSA_ILi2EEESB_EEENS1_35KernelTmaWarpSpecializedCooperativeEEENS5_IJNSA_ILi256EEENSA_ILi64EEENSA_ILi128EEEEEENS_12float_e5m2_tENS5_IJlSB_lEEESK_SL_NS4_8TiledMMAINS4_8MMA_AtomIJNS4_4SM904GMMA30MMA_64x64x32_F32E5M2E5M2_SS_TNILNSP_7ScaleInE1ELSR_1EEEEEENS4_6LayoutINS5_IJSC_SB_SB_EEENS5_IJSB_NSA_ILi0EEESW_EEEEENS5_IJNS4_10UnderscoreESZ_SZ_EEEEENS4_23SM90_TMA_LOAD_MULTICASTENS4_14ComposedLayoutINS4_7SwizzleILi3ELi4ELi3EEENS4_18smem_ptr_flag_bitsILi8EEENSU_INS5_IJNSA_ILi8EEESI_EEENS5_IJSI_SB_EEEEEEEvNS4_8identityENS4_13SM90_TMA_LOADES1C_vS1D_EENS_8epilogue10collective6detail29Sm90TmaWarpSpecializedAdapterINS1H_15DefaultEpilogueISK_SL_SL_NS1G_6thread17LinearCombinationISK_Li1EffLNS1L_9ScaleType4KindE0ELNS_15FloatRoundStyleE2ESK_EENS1_15EpilogueDefaultEEEEEvvEEEEvNT_6ParamsE --------------------------
	.section	.nv.info._ZN7cutlass13device_kernelINS_4gemm6kernel13GemmUniversalIN4cute5tupleIJiiiiEEENS1_10collective13CollectiveMmaINS1_37MainloopSm90TmaGmmaWarpSpecializedFP8ILi5ENS5_IJNS4_1CILi1EEENSA_ILi2EEESB_EEENS1_35KernelTmaWarpSpecializedCooperativeEEENS5_IJNSA_ILi256EEENSA_ILi64EEENSA_ILi128EEEEEENS_12float_e5m2_tENS5_IJlSB_lEEESK_SL_NS4_8TiledMMAINS4_8MMA_AtomIJNS4_4SM904GMMA30MMA_64x64x32_F32E5M2E5M2_SS_TNILNSP_7ScaleInE1ELSR_1EEEEEENS4_6LayoutINS5_IJSC_SB_SB_EEENS5_IJSB_NSA_ILi0EEESW_EEEEENS5_IJNS4_10UnderscoreESZ_SZ_EEEEENS4_23SM90_TMA_LOAD_MULTICASTENS4_14ComposedLayoutINS4_7SwizzleILi3ELi4ELi3EEENS4_18smem_ptr_flag_bitsILi8EEENSU_INS5_IJNSA_ILi8EEESI_EEENS5_IJSI_SB_EEEEEEEvNS4_8identityENS4_13SM90_TMA_LOADES1C_vS1D_EENS_8epilogue10collective6detail29Sm90TmaWarpSpecializedAdapterINS1H_15DefaultEpilogueISK_SL_SL_NS1G_6thread17LinearCombinationISK_Li1EffLNS1L_9ScaleType4KindE0ELNS_15FloatRoundStyleE2ESK_EENS1_15EpilogueDefaultEEEEEvvEEEEvNT_6ParamsE,"",@"SHT_CUDA_INFO"
	.sectionflags	@""
	.align	4


	//----- nvinfo : EIATTR_CUDA_API_VERSION
	.align		4
        /*0000*/ 	.byte	0x04, 0x37
        /*0002*/ 	.short	(.L_18 - .L_17)
.L_17:
        /*0004*/ 	.word	0x00000082


	//----- nvinfo : EIATTR_KPARAM_INFO
	.align		4
.L_18:
        /*0008*/ 	.byte	0x04, 0x17
        /*000a*/ 	.short	(.L_20 - .L_19)
.L_19:
        /*000c*/ 	.word	0x00000000
        /*0010*/ 	.short	0x0000
        /*0012*/ 	.short	0x0070
        /*0014*/ 	.byte	0x00, 0xf0, 0x01, 0x10


	//----- nvinfo : EIATTR_SPARSE_MMA_MASK
	.align		4
.L_20:
        /*0018*/ 	.byte	0x03, 0x50
        /*001a*/ 	.short	0x0000


	//----- nvinfo : EIATTR_MAXREG_COUNT
	.align		4
        /*001c*/ 	.byte	0x03, 0x1b
        /*001e*/ 	.short	0x00a8


	//----- nvinfo : EIATTR_NUM_BARRIERS
	.align		4
        /*0020*/ 	.byte	0x02, 0x4c
        /*0022*/ 	.byte	0x01
	.zero		1


	//----- nvinfo : EIATTR_MERCURY_ISA_VERSION
	.align		4
        /*0024*/ 	.byte	0x03, 0x5f
        /*0026*/ 	.short	0x0101


	//----- nvinfo : EIATTR_INT_WARP_WIDE_INSTR_OFFSETS
	.align		4
        /*0028*/ 	.byte	0x04, 0x31
        /*002a*/ 	.short	(.L_22 - .L_21)


	//   ....[0]....
.L_21:
        /*002c*/ 	.word	0x00000460


	//   ....[1]....
        /*0030*/ 	.word	0x00000480


	//   ....[2]....
        /*0034*/ 	.word	0x00000650


	//----- nvinfo : EIATTR_COOP_GROUP_MASK_REGIDS
	.align		4
.L_22:
        /*0038*/ 	.byte	0x04, 0x29
        /*003a*/ 	.short	(.L_24 - .L_23)


	//   ....[0]....
.L_23:
        /*003c*/ 	.word	0xffffffff


	//   ....[1]....
        /*0040*/ 	.word	0xffffffff


	//   ....[2]....
        /*0044*/ 	.word	0xffffffff


	//   ....[3]....
        /*0048*/ 	.word	0xffffffff


	//   ....[4]....
        /*004c*/ 	.word	0xffffffff


	//   ....[5]....
        /*0050*/ 	.word	0xffffffff


	//----- nvinfo : EIATTR_COOP_GROUP_INSTR_OFFSETS
	.align		4
.L_24:
        /*0054*/ 	.byte	0x04, 0x28
        /*0056*/ 	.short	(.L_26 - .L_25)


	//   ....[0]....
.L_25:
        /*0058*/ 	.word	0x00000060


	//   ....[1]....
        /*005c*/ 	.word	0x00000070


	//   ....[2]....
        /*0060*/ 	.word	0x00000130


	//   ....[3]....
        /*0064*/ 	.word	0x000002e0


	//   ....[4]....
        /*0068*/ 	.word	0x00000790


	//   ....[5]....
        /*006c*/ 	.word	0x00001210


	//----- nvinfo : EIATTR_REG_RECONFIG
	.align		4
.L_26:
        /*0070*/ 	.byte	0x01, 0x54
	.zero		2


	//----- nvinfo : EIATTR_MBARRIER_INSTR_OFFSETS
	.align		4
        /*0074*/ 	.byte	0x04, 0x39
        /*0076*/ 	.short	(.L_28 - .L_27)


	//   ....[0]....
.L_27:
        /*0078*/ 	.word	0x00000230
        /*007c*/ 	.word	0x000000ff
        /*0080*/ 	.word	0x00000000
        /*0084*/ 	.short	0x0100
        /*0086*/ 	.byte	0x08
	.zero		1


	//   ....[1]....
        /*0088*/ 	.word	0x00000240
        /*008c*/ 	.word	0x000000ff
        /*0090*/ 	.word	0x00000028
        /*0094*/ 	.short	0x0100
        /*0096*/ 	.byte	0x08
	.zero		1


	//   ....[2]....
        /*0098*/ 	.word	0x00000250
        /*009c*/ 	.word	0x000000ff
        /*00a0*/ 	.word	0x00000008
        /*00a4*/ 	.short	0x0100
        /*00a6*/ 	.byte	0x08
	.zero		1


	//   ....[3]....
        /*00a8*/ 	.word	0x00000260
        /*00ac*/ 	.word	0x000000ff
        /*00b0*/ 	.word	0x00000030
        /*00b4*/ 	.short	0x0100
        /*00b6*/ 	.byte	0x08
	.zero		1


	//   ....[4]....
        /*00b8*/ 	.word	0x00000270
        /*00bc*/ 	.word	0x000000ff
        /*00c0*/ 	.word	0x00000010
        /*00c4*/ 	.short	0x0100
        /*00c6*/ 	.byte	0x08
	.zero		1


	//   ....[5]....
        /*00c8*/ 	.word	0x00000280
        /*00cc*/ 	.word	0x000000ff
        /*00d0*/ 	.word	0x00000038
        /*00d4*/ 	.short	0x0100
        /*00d6*/ 	.byte	0x08
	.zero		1


	//   ....[6]....
        /*00d8*/ 	.word	0x00000290
        /*00dc*/ 	.word	0x000000ff
        /*00e0*/ 	.word	0x00000018
        /*00e4*/ 	.short	0x0100
        /*00e6*/ 	.byte	0x08
	.zero		1


	//   ....[7]....
        /*00e8*/ 	.word	0x000002a0
        /*00ec*/ 	.word	0x000000ff
        /*00f0*/ 	.word	0x00000040
        /*00f4*/ 	.short	0x0100
        /*00f6*/ 	.byte	0x08
	.zero		1


	//   ....[8]....
        /*00f8*/ 	.word	0x000002b0
        /*00fc*/ 	.word	0x000000ff
        /*0100*/ 	.word	0x00000020
        /*0104*/ 	.short	0x0100
        /*0106*/ 	.byte	0x08
	.zero		1


	//   ....[9]....
        /*0108*/ 	.word	0x000002c0
        /*010c*/ 	.word	0x000000ff
        /*0110*/ 	.word	0x00000048
        /*0114*/ 	.short	0x0100
        /*0116*/ 	.byte	0x08
	.zero		1


	//   ....[10]....
        /*0118*/ 	.word	0x000006f0
        /*011c*/ 	.word	0x000000ff
        /*0120*/ 	.word	0x00000060
        /*0124*/ 	.short	0x0100
        /*0126*/ 	.byte	0x06
	.zero		1


	//   ....[11]....
        /*0128*/ 	.word	0x00000740
        /*012c*/ 	.word	0x000000ff
        /*0130*/ 	.word	0x00000068
        /*0134*/ 	.short	0x0100
        /*0136*/ 	.byte	0x06
	.zero		1


	//   ....[12]....
        /*0138*/ 	.word	0x00001730
        /*013c*/ 	.word	0x000000ff
        /*0140*/ 	.word	0x00000000
        /*0144*/ 	.short	0x010a
        /*0146*/ 	.byte	0x06
	.zero		1


	//   ....[13]....
        /*0148*/ 	.word	0x00001770
        /*014c*/ 	.word	0x000000ff
        /*0150*/ 	.word	0x00000000
        /*0154*/ 	.short	0x010a
        /*0156*/ 	.byte	0x06
	.zero		1


	//   ....[14]....
        /*0158*/ 	.word	0x00002250
        /*015c*/ 	.word	0x000000ff
        /*0160*/ 	.word	0x00000000
        /*0164*/ 	.short	0x010a
        /*0166*/ 	.byte	0x0d
	.zero		1


	//   ....[15]....
        /*0168*/ 	.word	0x00002290
        /*016c*/ 	.word	0x000000ff
        /*0170*/ 	.word	0x00000000
        /*0174*/ 	.short	0x010a
        /*0176*/ 	.byte	0x0d
	.zero		1


	//   ....[16]....
        /*0178*/ 	.word	0x00002a80
        /*017c*/ 	.word	0x0000000e
        /*0180*/ 	.word	0x00000000
        /*0184*/ 	.short	0x0101
        /*0186*/ 	.byte	0x3f
	.zero		1


	//   ....[17]....
        /*0188*/ 	.word	0x00003100
        /*018c*/ 	.word	0x0000000b
        /*0190*/ 	.word	0x00000000
        /*0194*/ 	.short	0x0101
        /*0196*/ 	.byte	0x3f
	.zero		1


	//   ....[18]....
        /*0198*/ 	.word	0x00008b80
        /*019c*/ 	.word	0x00000012
        /*01a0*/ 	.word	0x00000028
        /*01a4*/ 	.short	0x010a
        /*01a6*/ 	.byte	0x3f
	.zero		1


	//   ....[19]....
        /*01a8*/ 	.word	0x00008f00
        /*01ac*/ 	.word	0x00000008
        /*01b0*/ 	.word	0x00000068
        /*01b4*/ 	.short	0x0101
        /*01b6*/ 	.byte	0x3f
	.zero		1


	//   ....[20]....
        /*01b8*/ 	.word	0x00009620
        /*01bc*/ 	.word	0x00000006
        /*01c0*/ 	.word	0x00000000
        /*01c4*/ 	.short	0x010a
        /*01c6*/ 	.byte	0x3f
	.zero		1


	//   ....[21]....
        /*01c8*/ 	.word	0x000096a0
        /*01cc*/ 	.word	0x00000007
        /*01d0*/ 	.word	0x00000000
        /*01d4*/ 	.short	0x010a
        /*01d6*/ 	.byte	0x3f
	.zero		1


	//   ....[22]....
        /*01d8*/ 	.word	0x00009730
        /*01dc*/ 	.word	0x0000000a
        /*01e0*/ 	.word	0x00000000
        /*01e4*/ 	.short	0x010a
        /*01e6*/ 	.byte	0x3f
	.zero		1


	//   ....[23]....
        /*01e8*/ 	.word	0x000097c0
        /*01ec*/ 	.word	0x0000000b
        /*01f0*/ 	.word	0x00000000
        /*01f4*/ 	.short	0x010a
        /*01f6*/ 	.byte	0x3f
	.zero		1


	//   ....[24]....
        /*01f8*/ 	.word	0x00009850
        /*01fc*/ 	.word	0x00000003
        /*0200*/ 	.word	0x00000000
        /*0204*/ 	.short	0x010a
        /*0206*/ 	.byte	0x3f
	.zero		1


	//   ....[25]....
        /*0208*/ 	.word	0x000098c0
        /*020c*/ 	.word	0x0000000c
        /*0210*/ 	.word	0x00000000
        /*0214*/ 	.short	0x010a
        /*0216*/ 	.byte	0x3f
	.zero		1


	//   ....[26]....
        /*0218*/ 	.word	0x00009920
        /*021c*/ 	.word	0x0000000e
        /*0220*/ 	.word	0x00000000
        /*0224*/ 	.short	0x010a
        /*0226*/ 	.byte	0x3f
	.zero		1


	//   ....[27]....
        /*0228*/ 	.word	0x000099f0
        /*022c*/ 	.word	0x00000012
        /*0230*/ 	.word	0x00000028
        /*0234*/ 	.short	0x010a
        /*0236*/ 	.byte	0x3f
	.zero		1


	//   ....[28]....
        /*0238*/ 	.word	0x00009ac0
        /*023c*/ 	.word	0x00000006
        /*0240*/ 	.word	0x00000000
        /*0244*/ 	.short	0x010a
        /*0246*/ 	.byte	0x3f
	.zero		1


	//   ....[29]....
        /*0248*/ 	.word	0x00009b10
        /*024c*/ 	.word	0x00000007
        /*0250*/ 	.word	0x00000000
        /*0254*/ 	.short	0x010a
        /*0256*/ 	.byte	0x3f
	.zero		1


	//   ....[30]....
        /*0258*/ 	.word	0x00009b60
        /*025c*/ 	.word	0x0000000a
        /*0260*/ 	.word	0x00000000
        /*0264*/ 	.short	0x010a
        /*0266*/ 	.byte	0x3f
	.zero		1


	//   ....[31]....
        /*0268*/ 	.word	0x00009bb0
        /*026c*/ 	.word	0x0000000b
        /*0270*/ 	.word	0x00000000
        /*0274*/ 	.short	0x010a
        /*0276*/ 	.byte	0x3f
	.zero		1


	//----- nvinfo : EIATTR_NUM_MBARRIERS
	.align		4
.L_28:
        /*0278*/ 	.byte	0x03, 0x38
        /*027a*/ 	.short	0x000c


	//----- nvinfo : EIATTR_EXIT_INSTR_OFFSETS
	.align		4
        /*027c*/ 	.byte	0x04, 0x1c
        /*027e*/ 	.short	(.L_30 - .L_29)


	//   ....[0]....
.L_29:
        /*0280*/ 	.word	0x000008f0


	//   ....[1]....
        /*0284*/ 	.word	0x000010e0


	//   ....[2]....
        /*0288*/ 	.word	0x000082a0


	//   ....[3]....
        /*028c*/ 	.word	0x00008800


	//   ....[4]....
        /*0290*/ 	.word	0x000098a0


	//----- nvinfo : EIATTR_MAX_THREADS
	.align		4
.L_30:
        /*0294*/ 	.byte	0x04, 0x05
        /*0296*/ 	.short	(.L_32 - .L_31)
.L_31:
        /*0298*/ 	.word	0x00000180
        /*029c*/ 	.word	0x00000001
        /*02a0*/ 	.word	0x00000001


	//----- nvinfo : EIATTR_CRS_STACK_SIZE
	.align		4
.L_32:
        /*02a4*/ 	.byte	0x04, 0x1e
        /*02a6*/ 	.short	(.L_34 - .L_33)
.L_33:
        /*02a8*/ 	.word	0x00000000


	//----- nvinfo : EIATTR_CBANK_PARAM_SIZE
	.align		4
.L_34:
        /*02ac*/ 	.byte	0x03, 0x19
        /*02ae*/ 	.short	0x0470


	//----- nvinfo : EIATTR_PARAM_CBANK
	.align		4
        /*02b0*/ 	.byte	0x04, 0x0a
        /*02b2*/ 	.short	(.L_36 - .L_35)
	.align		4
.L_35:
        /*02b4*/ 	.word	index@(.nv.constant0._ZN7cutlass13device_kernelINS_4gemm6kernel13GemmUniversalIN4cute5tupleIJiiiiEEENS1_10collective13CollectiveMmaINS1_37MainloopSm90TmaGmmaWarpSpecializedFP8ILi5ENS5_IJNS4_1CILi1EEENSA_ILi2EEESB_EEENS1_35KernelTmaWarpSpecializedCooperativeEEENS5_IJNSA_ILi256EEENSA_ILi64EEENSA_ILi128EEEEEENS_12float_e5m2_tENS5_IJlSB_lEEESK_SL_NS4_8TiledMMAINS4_8MMA_AtomIJNS4_4SM904GMMA30MMA_64x64x32_F32E5M2E5M2_SS_TNILNSP_7ScaleInE1ELSR_1EEEEEENS4_6LayoutINS5_IJSC_SB_SB_EEENS5_IJSB_NSA_ILi0EEESW_EEEEENS5_IJNS4_10UnderscoreESZ_SZ_EEEEENS4_23SM90_TMA_LOAD_MULTICASTENS4_14ComposedLayoutINS4_7SwizzleILi3ELi4ELi3EEENS4_18smem_ptr_flag_bitsILi8EEENSU_INS5_IJNSA_ILi8EEESI_EEENS5_IJSI_SB_EEEEEEEvNS4_8identityENS4_13SM90_TMA_LOADES1C_vS1D_EENS_8epilogue10collective6detail29Sm90TmaWarpSpecializedAdapterINS1H_15DefaultEpilogueISK_SL_SL_NS1G_6thread17LinearCombinationISK_Li1EffLNS1L_9ScaleType4KindE0ELNS_15FloatRoundStyleE2ESK_EENS1_15EpilogueDefaultEEEEEvvEEEEvNT_6ParamsE)
        /*02b8*/ 	.short	0x0210
        /*02ba*/ 	.short	0x0470


	//----- nvinfo : EIATTR_SW_WAR
	.align		4
.L_36:
        /*02bc*/ 	.byte	0x04, 0x36
        /*02be*/ 	.short	(.L_38 - .L_37)
.L_37:
        /*02c0*/ 	.word	0x00000008
.L_38:


//--------------------- .nv.callgraph             --------------------------
	.section	.nv.callgraph,"",@"SHT_CUDA_CALLGRAPH"
	.align	4
	.sectionentsize	8
	.align		4
        /*0000*/ 	.word	0x00000000
	.align		4
        /*0004*/ 	.word	0xffffffff
	.align		4
        /*0008*/ 	.word	0x00000000
	.align		4
        /*000c*/ 	.word	0xfffffffe
	.align		4
        /*0010*/ 	.word	0x00000000
	.align		4
        /*0014*/ 	.word	0xfffffffd
	.align		4
        /*0018*/ 	.word	0x00000000
	.align		4
        /*001c*/ 	.word	0xfffffffc


//--------------------- .nv.constant4             --------------------------
	.section	.nv.constant4,"a",@progbits
	.align	8
	.align		8
.nv.constant4:
        /*0000*/ 	.dword	_ZN39_INTERNAL_3728f664_4_k_cu_57b8ec14_42324cuda3std3__45__cpo5beginE
	.align		8
        /*0008*/ 	.dword	_ZN39_INTERNAL_3728f664_4_k_cu_57b8ec14_42324cuda3std3__45__cpo3endE
	.align		8
        /*0010*/ 	.dword	_ZN39_INTERNAL_3728f664_4_k_cu_57b8ec14_42324cuda3std3__45__cpo6cbeginE
	.align		8
        /*0018*/ 	.dword	_ZN39_INTERNAL_3728f664_4_k_cu_57b8ec14_42324cuda3std3__45__cpo4cendE
	.align		8
        /*0020*/ 	.dword	_ZN39_INTERNAL_3728f664_4_k_cu_57b8ec14_42324cuda3std3__441_GLOBAL__N__3728f664_4_k_cu_57b8ec14_42326ignoreE
	.align		8
        /*0028*/ 	.dword	_ZN39_INTERNAL_3728f664_4_k_cu_57b8ec14_42324cuda3std3__419piecewise_constructE
	.align		8
        /*0030*/ 	.dword	_ZN39_INTERNAL_3728f664_4_k_cu_57b8ec14_42324cuda3std3__48in_placeE
	.align		8
        /*0038*/ 	.dword	_ZN39_INTERNAL_3728f664_4_k_cu_57b8ec14_42324cuda3std6ranges3__45__cpo4swapE
	.align		8
        /*0040*/ 	.dword	_ZN39_INTERNAL_3728f664_4_k_cu_57b8ec14_42324cuda3std6ranges3__45__cpo9iter_moveE
	.align		8
        /*0048*/ 	.dword	_ZN39_INTERNAL_3728f664_4_k_cu_57b8ec14_42324cute7productE
	.align		8
        /*0050*/ 	.dword	_ZN39_INTERNAL_3728f664_4_k_cu_57b8ec14_42324cute1_E


//--------------------- .text._ZN7cutlass13device_kernelINS_4gemm6kernel13GemmUniversalIN4cute5tupleIJiiiiEEENS1_10collective13CollectiveMmaINS1_37MainloopSm90TmaGmmaWarpSpecializedFP8ILi5ENS5_IJNS4_1CILi1EEENSA_ILi2EEESB_EEENS1_35KernelTmaWarpSpecializedCooperativeEEENS5_IJNSA_ILi256EEENSA_ILi64EEENSA_ILi128EEEEEENS_12float_e5m2_tENS5_IJlSB_lEEESK_SL_NS4_8TiledMMAINS4_8MMA_AtomIJNS4_4SM904GMMA30MMA_64x64x32_F32E5M2E5M2_SS_TNILNSP_7ScaleInE1ELSR_1EEEEEENS4_6LayoutINS5_IJSC_SB_SB_EEENS5_IJSB_NSA_ILi0EEESW_EEEEENS5_IJNS4_10UnderscoreESZ_SZ_EEEEENS4_23SM90_TMA_LOAD_MULTICASTENS4_14ComposedLayoutINS4_7SwizzleILi3ELi4ELi3EEENS4_18smem_ptr_flag_bitsILi8EEENSU_INS5_IJNSA_ILi8EEESI_EEENS5_IJSI_SB_EEEEEEEvNS4_8identityENS4_13SM90_TMA_LOADES1C_vS1D_EENS_8epilogue10collective6detail29Sm90TmaWarpSpecializedAdapterINS1H_15DefaultEpilogueISK_SL_SL_NS1G_6thread17LinearCombinationISK_Li1EffLNS1L_9ScaleType4KindE0ELNS_15FloatRoundStyleE2ESK_EENS1_15EpilogueDefaultEEEEEvvEEEEvNT_6ParamsE --------------------------
	.section	.text._ZN7cutlass13device_kernelINS_4gemm6kernel13GemmUniversalIN4cute5tupleIJiiiiEEENS1_10collective13CollectiveMmaINS1_37MainloopSm90TmaGmmaWarpSpecializedFP8ILi5ENS5_IJNS4_1CILi1EEENSA_ILi2EEESB_EEENS1_35KernelTmaWarpSpecializedCooperativeEEENS5_IJNSA_ILi256EEENSA_ILi64EEENSA_ILi128EEEEEENS_12float_e5m2_tENS5_IJlSB_lEEESK_SL_NS4_8TiledMMAINS4_8MMA_AtomIJNS4_4SM904GMMA30MMA_64x64x32_F32E5M2E5M2_SS_TNILNSP_7ScaleInE1ELSR_1EEEEEENS4_6LayoutINS5_IJSC_SB_SB_EEENS5_IJSB_NSA_ILi0EEESW_EEEEENS5_IJNS4_10UnderscoreESZ_SZ_EEEEENS4_23SM90_TMA_LOAD_MULTICASTENS4_14ComposedLayoutINS4_7SwizzleILi3ELi4ELi3EEENS4_18smem_ptr_flag_bitsILi8EEENSU_INS5_IJNSA_ILi8EEESI_EEENS5_IJSI_SB_EEEEEEEvNS4_8identityENS4_13SM90_TMA_LOADES1C_vS1D_EENS_8epilogue10collective6detail29Sm90TmaWarpSpecializedAdapterINS1H_15DefaultEpilogueISK_SL_SL_NS1G_6thread17LinearCombinationISK_Li1EffLNS1L_9ScaleType4KindE0ELNS_15FloatRoundStyleE2ESK_EENS1_15EpilogueDefaultEEEEEvvEEEEvNT_6ParamsE,"ax",@progbits
	.align	128
.text._ZN7cutlass13device_kernelINS_4gemm6kernel13GemmUniversalIN4cute5tupleIJiiiiEEENS1_10collective13CollectiveMmaINS1_37MainloopSm90TmaGmmaWarpSpecializedFP8ILi5ENS5_IJNS4_1CILi1EEENSA_ILi2EEESB_EEENS1_35KernelTmaWarpSpecializedCooperativeEEENS5_IJNSA_ILi256EEENSA_ILi64EEENSA_ILi128EEEEEENS_12float_e5m2_tENS5_IJlSB_lEEESK_SL_NS4_8TiledMMAINS4_8MMA_AtomIJNS4_4SM904GMMA30MMA_64x64x32_F32E5M2E5M2_SS_TNILNSP_7ScaleInE1ELSR_1EEEEEENS4_6LayoutINS5_IJSC_SB_SB_EEENS5_IJSB_NSA_ILi0EEESW_EEEEENS5_IJNS4_10UnderscoreESZ_SZ_EEEEENS4_23SM90_TMA_LOAD_MULTICASTENS4_14ComposedLayoutINS4_7SwizzleILi3ELi4ELi3EEENS4_18smem_ptr_flag_bitsILi8EEENSU_INS5_IJNSA_ILi8EEESI_EEENS5_IJSI_SB_EEEEEEEvNS4_8identityENS4_13SM90_TMA_LOADES1C_vS1D_EENS_8epilogue10collective6detail29Sm90TmaWarpSpecializedAdapterINS1H_15DefaultEpilogueISK_SL_SL_NS1G_6thread17LinearCombinationISK_Li1EffLNS1L_9ScaleType4KindE0ELNS_15FloatRoundStyleE2ESK_EENS1_15EpilogueDefaultEEEEEvvEEEEvNT_6ParamsE:
        .type           _ZN7cutlass13device_kernelINS_4gemm6kernel13GemmUniversalIN4cute5tupleIJiiiiEEENS1_10collective13CollectiveMmaINS1_37MainloopSm90TmaGmmaWarpSpecializedFP8ILi5ENS5_IJNS4_1CILi1EEENSA_ILi2EEESB_EEENS1_35KernelTmaWarpSpecializedCooperativeEEENS5_IJNSA_ILi256EEENSA_ILi64EEENSA_ILi128EEEEEENS_12float_e5m2_tENS5_IJlSB_lEEESK_SL_NS4_8TiledMMAINS4_8MMA_AtomIJNS4_4SM904GMMA30MMA_64x64x32_F32E5M2E5M2_SS_TNILNSP_7ScaleInE1ELSR_1EEEEEENS4_6LayoutINS5_IJSC_SB_SB_EEENS5_IJSB_NSA_ILi0EEESW_EEEEENS5_IJNS4_10UnderscoreESZ_SZ_EEEEENS4_23SM90_TMA_LOAD_MULTICASTENS4_14ComposedLayoutINS4_7SwizzleILi3ELi4ELi3EEENS4_18smem_ptr_flag_bitsILi8EEENSU_INS5_IJNSA_ILi8EEESI_EEENS5_IJSI_SB_EEEEEEEvNS4_8identityENS4_13SM90_TMA_LOADES1C_vS1D_EENS_8epilogue10collective6detail29Sm90TmaWarpSpecializedAdapterINS1H_15DefaultEpilogueISK_SL_SL_NS1G_6thread17LinearCombinationISK_Li1EffLNS1L_9ScaleType4KindE0ELNS_15FloatRoundStyleE2ESK_EENS1_15EpilogueDefaultEEEEEvvEEEEvNT_6ParamsE,@function
        .size           _ZN7cutlass13device_kernelINS_4gemm6kernel13GemmUniversalIN4cute5tupleIJiiiiEEENS1_10collective13CollectiveMmaINS1_37MainloopSm90TmaGmmaWarpSpecializedFP8ILi5ENS5_IJNS4_1CILi1EEENSA_ILi2EEESB_EEENS1_35KernelTmaWarpSpecializedCooperativeEEENS5_IJNSA_ILi256EEENSA_ILi64EEENSA_ILi128EEEEEENS_12float_e5m2_tENS5_IJlSB_lEEESK_SL_NS4_8TiledMMAINS4_8MMA_AtomIJNS4_4SM904GMMA30MMA_64x64x32_F32E5M2E5M2_SS_TNILNSP_7ScaleInE1ELSR_1EEEEEENS4_6LayoutINS5_IJSC_SB_SB_EEENS5_IJSB_NSA_ILi0EEESW_EEEEENS5_IJNS4_10UnderscoreESZ_SZ_EEEEENS4_23SM90_TMA_LOAD_MULTICASTENS4_14ComposedLayoutINS4_7SwizzleILi3ELi4ELi3EEENS4_18smem_ptr_flag_bitsILi8EEENSU_INS5_IJNSA_ILi8EEESI_EEENS5_IJSI_SB_EEEEEEEvNS4_8identityENS4_13SM90_TMA_LOADES1C_vS1D_EENS_8epilogue10collective6detail29Sm90TmaWarpSpecializedAdapterINS1H_15DefaultEpilogueISK_SL_SL_NS1G_6thread17LinearCombinationISK_Li1EffLNS1L_9ScaleType4KindE0ELNS_15FloatRoundStyleE2ESK_EENS1_15EpilogueDefaultEEEEEvvEEEEvNT_6ParamsE,(.L_x_208 - _ZN7cutlass13device_kernelINS_4gemm6kernel13GemmUniversalIN4cute5tupleIJiiiiEEENS1_10collective13CollectiveMmaINS1_37MainloopSm90TmaGmmaWarpSpecializedFP8ILi5ENS5_IJNS4_1CILi1EEENSA_ILi2EEESB_EEENS1_35KernelTmaWarpSpecializedCooperativeEEENS5_IJNSA_ILi256EEENSA_ILi64EEENSA_ILi128EEEEEENS_12float_e5m2_tENS5_IJlSB_lEEESK_SL_NS4_8TiledMMAINS4_8MMA_AtomIJNS4_4SM904GMMA30MMA_64x64x32_F32E5M2E5M2_SS_TNILNSP_7ScaleInE1ELSR_1EEEEEENS4_6LayoutINS5_IJSC_SB_SB_EEENS5_IJSB_NSA_ILi0EEESW_EEEEENS5_IJNS4_10UnderscoreESZ_SZ_EEEEENS4_23SM90_TMA_LOAD_MULTICASTENS4_14ComposedLayoutINS4_7SwizzleILi3ELi4ELi3EEENS4_18smem_ptr_flag_bitsILi8EEENSU_INS5_IJNSA_ILi8EEESI_EEENS5_IJSI_SB_EEEEEEEvNS4_8identityENS4_13SM90_TMA_LOADES1C_vS1D_EENS_8epilogue10collective6detail29Sm90TmaWarpSpecializedAdapterINS1H_15DefaultEpilogueISK_SL_SL_NS1G_6thread17LinearCombinationISK_Li1EffLNS1L_9ScaleType4KindE0ELNS_15FloatRoundStyleE2ESK_EENS1_15EpilogueDefaultEEEEEvvEEEEvNT_6ParamsE)
        .other          _ZN7cutlass13device_kernelINS_4gemm6kernel13GemmUniversalIN4cute5tupleIJiiiiEEENS1_10collective13CollectiveMmaINS1_37MainloopSm90TmaGmmaWarpSpecializedFP8ILi5ENS5_IJNS4_1CILi1EEENSA_ILi2EEESB_EEENS1_35KernelTmaWarpSpecializedCooperativeEEENS5_IJNSA_ILi256EEENSA_ILi64EEENSA_ILi128EEEEEENS_12float_e5m2_tENS5_IJlSB_lEEESK_SL_NS4_8TiledMMAINS4_8MMA_AtomIJNS4_4SM904GMMA30MMA_64x64x32_F32E5M2E5M2_SS_TNILNSP_7ScaleInE1ELSR_1EEEEEENS4_6LayoutINS5_IJSC_SB_SB_EEENS5_IJSB_NSA_ILi0EEESW_EEEEENS5_IJNS4_10UnderscoreESZ_SZ_EEEEENS4_23SM90_TMA_LOAD_MULTICASTENS4_14ComposedLayoutINS4_7SwizzleILi3ELi4ELi3EEENS4_18smem_ptr_flag_bitsILi8EEENSU_INS5_IJNSA_ILi8EEESI_EEENS5_IJSI_SB_EEEEEEEvNS4_8identityENS4_13SM90_TMA_LOADES1C_vS1D_EENS_8epilogue10collective6detail29Sm90TmaWarpSpecializedAdapterINS1H_15DefaultEpilogueISK_SL_SL_NS1G_6thread17LinearCombinationISK_Li1EffLNS1L_9ScaleType4KindE0ELNS_15FloatRoundStyleE2ESK_EENS1_15EpilogueDefaultEEEEEvvEEEEvNT_6ParamsE,@"STO_CUDA_ENTRY STV_DEFAULT"
_ZN7cutlass13device_kernelINS_4gemm6kernel13GemmUniversalIN4cute5tupleIJiiiiEEENS1_10collective13CollectiveMmaINS1_37MainloopSm90TmaGmmaWarpSpecializedFP8ILi5ENS5_IJNS4_1CILi1EEENSA_ILi2EEESB_EEENS1_35KernelTmaWarpSpecializedCooperativeEEENS5_IJNSA_ILi256EEENSA_ILi64EEENSA_ILi128EEEEEENS_12float_e5m2_tENS5_IJlSB_lEEESK_SL_NS4_8TiledMMAINS4_8MMA_AtomIJNS4_4SM904GMMA30MMA_64x64x32_F32E5M2E5M2_SS_TNILNSP_7ScaleInE1ELSR_1EEEEEENS4_6LayoutINS5_IJSC_SB_SB_EEENS5_IJSB_NSA_ILi0EEESW_EEEEENS5_IJNS4_10UnderscoreESZ_SZ_EEEEENS4_23SM90_TMA_LOAD_MULTICASTENS4_14ComposedLayoutINS4_7SwizzleILi3ELi4ELi3EEENS4_18smem_ptr_flag_bitsILi8EEENSU_INS5_IJNSA_ILi8EEESI_EEENS5_IJSI_SB_EEEEEEEvNS4_8identityENS4_13SM90_TMA_LOADES1C_vS1D_EENS_8epilogue10collective6detail29Sm90TmaWarpSpecializedAdapterINS1H_15DefaultEpilogueISK_SL_SL_NS1G_6thread17LinearCombinationISK_Li1EffLNS1L_9ScaleType4KindE0ELNS_15FloatRoundStyleE2ESK_EENS1_15EpilogueDefaultEEEEEvvEEEEvNT_6ParamsE:
[----:B------:R-:W-:Y:S01]  /*0000*/  LDC R1, c[0x0][0x28] ;  /* 0x00000a00ff017b82 */ /* 0x000fe20000000800 */
[----:B------:R-:W0:Y:S01]  /*0010*/  S2R R0, SR_TID.X ;  /* 0x0000000000007919 */ /* 0x000e220000002100 */
[----:B------:R-:W-:Y:S01]  /*0020*/  ELECT P0, URZ, PT ;  /* 0x00000000003f782f */ /* 0x000fe20003800000 */
[----:B------:R-:W-:Y:S01]  /*0030*/  BSSY B0, `(.L_x_0) ;  /* 0x000000f000007945 */ /* 0x000fe20003800000 */
[--C-:B0-----:R-:W-:Y:S02]  /*0040*/  SHF.R.U32.HI R2, RZ, 0x5, R0.reuse ;  /* 0x00000005ff027819 */ /* 0x101fe40000011600 */
[----:B------:R-:W-:-:S03]  /*0050*/  SHF.R.U32.HI R3, RZ, 0x7, R0 ;  /* 0x00000007ff037819 */ /* 0x000fc60000011600 */
[----:B------:R-:W0:Y:S04]  /*0060*/  SHFL.IDX PT, R6, R2, RZ, 0x1f ;  /* 0x00001fff02067589 */ /* 0x000e2800000e0000 */
[----:B------:R1:W2:Y:S01]  /*0070*/  SHFL.IDX PT, R4, R3, RZ, 0x1f ;  /* 0x00001fff03047589 */ /* 0x0002a200000e0000 */
[----:B0-----:R-:W-:-:S13]  /*0080*/  ISETP.NE.OR P0, PT, R6, RZ, !P0 ;  /* 0x000000ff0600720c */ /* 0x001fda0004705670 */
[----:B-12---:R-:W-:Y:S05]  /*0090*/  @P0 BRA `(.L_x_1) ;  /* 0x0000000000200947 */ /* 0x006fea0003800000 */
[----:B------:R-:W-:Y:S02]  /*00a0*/  ULDC.64 UR4, c[0x0][0x198] ;  /* 0x0000660000047ab9 */ /* 0x000fe40000000a00 */
[----:B------:R-:W-:Y:S02]  /*00b0*/  UIADD3 UR6, UP0, UR4, 0xf0, URZ ;  /* 0x000000f004067890 */ /* 0x000fe4000ff1e03f */
[----:B------:R-:W-:Y:S02]  /*00c0*/  UIADD3 UR4, UP1, UR4, 0x1f0, URZ ;  /* 0x000001f004047890 */ /* 0x000fe4000ff3e03f */
[----:B------:R-:W-:Y:S02]  /*00d0*/  UIADD3.X UR7, URZ, UR5, URZ, UP0, !UPT ;  /* 0x000000053f077290 */ /* 0x000fe400087fe43f */
[----:B------:R-:W-:-:S07]  /*00e0*/  UIADD3.X UR5, URZ, UR5, URZ, UP1, !UPT ;  /* 0x000000053f057290 */ /* 0x000fce0008ffe43f */
[----:B------:R0:W-:Y:S02]  /*00f0*/  UTMACCTL.PF [UR6] ;  /* 0x00000000060079b9 */ /* 0x0001e40008040000 */
[----:B------:R0:W-:Y:S02]  /*0100*/  UTMACCTL.PF [UR4] ;  /* 0x00000000040079b9 */ /* 0x0001e40008040000 */
[----:B0-----:R-:W-:Y:S01]  /*0110*/  NOP ;  /* 0x0000000000007918 */ /* 0x001fe20000000000 */
.L_x_1:
[----:B------:R-:W-:Y:S05]  /*0120*/  BSYNC B0 ;  /* 0x0000000000007941 */ /* 0x000fea0003800000 */
.L_x_0:
[----:B------:R-:W0:Y:S02]  /*0130*/  SHFL.IDX PT, R3, R2, RZ, 0x1f ;  /* 0x00001fff02037589 */ /* 0x000e2400000e0000 */
[----:B0-----:R-:W-:-:S13]  /*0140*/  ISETP.NE.AND P0, PT, R3, RZ, PT ;  /* 0x000000ff0300720c */ /* 0x001fda0003f05270 */
[----:B------:R-:W-:Y:S05]  /*0150*/  @P0 BRA `(.L_x_2) ;  /* 0x0000000000600947 */ /* 0x000fea0003800000 */
[----:B------:R-:W0:Y:S01]  /*0160*/  S2UR UR8, SR_CgaCtaId ;  /* 0x00000000000879c3 */ /* 0x000e220000008800 */
[----:B------:R-:W-:Y:S01]  /*0170*/  UMOV UR4, 0x400 ;  /* 0x0000040000047882 */ /* 0x000fe20000000000 */
[----:B------:R-:W-:Y:S01]  /*0180*/  UMOV UR5, 0x1 ;  /* 0x0000000100057882 */ /* 0x000fe20000000000 */
[----:B------:R-:W-:Y:S01]  /*0190*/  UMOV UR6, 0x4 ;  /* 0x0000000400067882 */ /* 0x000fe20000000000 */
[----:B------:R-:W-:Y:S01]  /*01a0*/  ELECT P0, URZ, PT ;  /* 0x00000000003f782f */ /* 0x000fe20003800000 */
[----:B------:R-:W-:-:S04]  /*01b0*/  UIADD3 UR6, -UR6, 0x100000, URZ ;  /* 0x0010000006067890 */ /* 0x000fc8000fffe13f */
[----:B------:R-:W-:Y:S02]  /*01c0*/  USHF.L.U32 UR7, UR6, 0xb, URZ ;  /* 0x0000000b06077899 */ /* 0x000fe4000800063f */
[----:B------:R-:W-:Y:S02]  /*01d0*/  USHF.L.U32 UR6, UR6, 0x1, URZ ;  /* 0x0000000106067899 */ /* 0x000fe4000800063f */
[----:B0-----:R-:W-:Y:S02]  /*01e0*/  ULEA UR8, UR8, UR4, 0x18 ;  /* 0x0000000408087291 */ /* 0x001fe4000f8ec03f */
[----:B------:R-:W-:-:S04]  /*01f0*/  UIADD3 UR4, -UR5, 0x100000, URZ ;  /* 0x0010000005047890 */ /* 0x000fc8000fffe13f */
[----:B------:R-:W-:Y:S02]  /*0200*/  USHF.L.U32 UR5, UR4, 0xb, URZ ;  /* 0x0000000b04057899 */ /* 0x000fe4000800063f */
[----:B------:R-:W-:Y:S01]  /*0210*/  USHF.L.U32 UR4, UR4, 0x1, URZ ;  /* 0x0000000104047899 */ /* 0x000fe2000800063f */
[----:B------:R-:W0:Y:S11]  /*0220*/  FENCE.VIEW.ASYNC.S ;  /* 0x00000000000073c6 */ /* 0x000e360000000000 */
[----:B0-----:R0:W1:Y:S01]  /*0230*/  SYNCS.EXCH.64 URZ, [UR8], UR4 ;  /* 0x00000004083f75b2 */ /* 0x0010620008000100 */
[----:B------:R0:W2:Y:S01]  /*0240*/  SYNCS.EXCH.64 URZ, [UR8+0x28], UR6 ;  /* 0x00002806083f75b2 */ /* 0x0000a20008000100 */
[----:B------:R0:W3:Y:S01]  /*0250*/  SYNCS.EXCH.64 URZ, [UR8+0x8], UR4 ;  /* 0x00000804083f75b2 */ /* 0x0000e20008000100 */
[----:B------:R0:W4:Y:S01]  /*0260*/  SYNCS.EXCH.64 URZ, [UR8+0x30], UR6 ;  /* 0x00003006083f75b2 */ /* 0x0001220008000100 */
[----:B------:R0:W0:Y:S01]  /*0270*/  SYNCS.EXCH.64 URZ, [UR8+0x10], UR4 ;  /* 0x00001004083f75b2 */ /* 0x0000220008000100 */
[----:B------:R0:W0:Y:S01]  /*0280*/  SYNCS.EXCH.64 URZ, [UR8+0x38], UR6 ;  /* 0x00003806083f75b2 */ /* 0x0000220008000100 */
[----:B------:R0:W0:Y:S01]  /*0290*/  SYNCS.EXCH.64 URZ, [UR8+0x18], UR4 ;  /* 0x00001804083f75b2 */ /* 0x0000220008000100 */
[----:B------:R0:W0:Y:S01]  /*02a0*/  SYNCS.EXCH.64 URZ, [UR8+0x40], UR6 ;  /* 0x00004006083f75b2 */ /* 0x0000220008000100 */
[----:B------:R0:W0:Y:S01]  /*02b0*/  SYNCS.EXCH.64 URZ, [UR8+0x20], UR4 ;  /* 0x00002004083f75b2 */ /* 0x0000220008000100 */
[----:B------:R0:W0:Y:S01]  /*02c0*/  SYNCS.EXCH.64 URZ, [UR8+0x48], UR6 ;  /* 0x00004806083f75b2 */ /* 0x0000220008000100 */
[----:B------:R-:W-:Y:S01]  /*02d0*/  NOP ;  /* 0x0000000000007918 */ /* 0x000fe20000000000 */
.L_x_2:
[----:B------:R-:W5:Y:S01]  /*02e0*/  SHFL.IDX PT, R2, R2, RZ, 0x1f ;  /* 0x00001fff02027589 */ /* 0x000f6200000e0000 */
[----:B------:R-:W-:Y:S01]  /*02f0*/  SHF.R.S32.HI R5, RZ, 0x1f, R0 ;  /* 0x0000001fff057819 */ /* 0x000fe20000011400 */
[----:B0-----:R-:W0:Y:S01]  /*0300*/  S2UR UR8, SR_CTAID.X ;  /* 0x00000000000879c3 */ /* 0x001e220000002500 */
[----:B------:R-:W-:Y:S01]  /*0310*/  ELECT P0, URZ, PT ;  /* 0x00000000003f782f */ /* 0x000fe20003800000 */
[----:B------:R-:W1:Y:S01]  /*0320*/  S2R R8, SR_CTAID.Y ;  /* 0x0000000000087919 */ /* 0x000e620000002600 */
[----:B------:R-:W-:Y:S01]  /*0330*/  LEA.HI R5, R5, R0, RZ, 0x7 ;  /* 0x0000000005057211 */ /* 0x000fe200078f38ff */
[----:B------:R-:W-:Y:S01]  /*0340*/  ULDC UR4, c[0x0][0x154] ;  /* 0x0000550000047ab9 */ /* 0x000fe20000000800 */
[----:B------:R-:W-:Y:S01]  /*0350*/  NOP ;  /* 0x0000000000007918 */ /* 0x000fe20000000000 */
[----:B------:R-:W-:Y:S01]  /*0360*/  NOP ;  /* 0x0000000000007918 */ /* 0x000fe20000000000 */
[----:B------:R-:W-:Y:S01]  /*0370*/  LOP3.LUT R5, R5, 0xffffff80, RZ, 0xc0, !PT ;  /* 0xffffff8005057812 */ /* 0x000fe200078ec0ff */
[----:B------:R-:W2:Y:S04]  /*0380*/  LDC R14, c[0x0][0x140] ;  /* 0x00005000ff0e7b82 */ /* 0x000ea80000000800 */
[----:B------:R-:W-:-:S04]  /*0390*/  IMAD.IADD R5, R0, 0x1, -R5 ;  /* 0x0000000100057824 */ /* 0x000fc800078e0a05 */
[----:B------:R-:W3:Y:S01]  /*03a0*/  LDC R19, c[0x0][0x148] ;  /* 0x00005200ff137b82 */ /* 0x000ee20000000800 */
[----:B------:R-:W-:Y:S02]  /*03b0*/  SHF.R.S32.HI R10, RZ, 0x1f, R5 ;  /* 0x0000001fff0a7819 */ /* 0x000fe40000011405 */
[----:B------:R-:W-:Y:S02]  /*03c0*/  LOP3.LUT P2, RZ, R5, 0x7, RZ, 0xc0, !PT ;  /* 0x0000000705ff7812 */ /* 0x000fe4000784c0ff */
[----:B------:R-:W-:Y:S02]  /*03d0*/  LEA.HI R10, R10, R5, RZ, 0x3 ;  /* 0x000000050a0a7211 */ /* 0x000fe400078f18ff */
[----:B-----5:R-:W-:Y:S01]  /*03e0*/  ISETP.NE.OR P0, PT, R2, RZ, !P0 ;  /* 0x000000ff0200720c */ /* 0x020fe20004705670 */
[----:B------:R-:W5:Y:S01]  /*03f0*/  LDC R12, c[0x0][0x144] ;  /* 0x00005100ff0c7b82 */ /* 0x000f620000000800 */
[--C-:B------:R-:W-:Y:S02]  /*0400*/  SHF.R.S32.HI R2, RZ, 0x3, R10.reuse ;  /* 0x00000003ff027819 */ /* 0x100fe4000001140a */
[----:B------:R-:W-:-:S02]  /*0410*/  SHF.R.S32.HI R7, RZ, 0x1f, R10 ;  /* 0x0000001fff077819 */ /* 0x000fc4000001140a */
[----:B------:R-:W-:Y:S02]  /*0420*/  SHF.R.S32.HI R10, RZ, 0x1f, R3 ;  /* 0x0000001fff0a7819 */ /* 0x000fe40000011403 */
[----:B------:R-:W-:Y:S02]  /*0430*/  LEA.HI R7, R7, R2, RZ, 0x2 ;  /* 0x0000000207077211 */ /* 0x000fe400078f10ff */
[----:B------:R-:W-:Y:S02]  /*0440*/  LEA.HI R10, R10, R3, RZ, 0x2 ;  /* 0x000000030a0a7211 */ /* 0x000fe400078f10ff */
[----:B------:R-:W-:Y:S01]  /*0450*/  LOP3.LUT R7, R7, 0xfffffffc, RZ, 0xc0, !PT ;  /* 0xfffffffc07077812 */ /* 0x000fe200078ec0ff */
[----:B------:R-:W-:Y:S01]  /*0460*/  VOTEU.ALL UP0, P0 ;  /* 0x00000000003f7886 */ /* 0x000fe20000000000 */
[----:B-1----:R-:W-:Y:S01]  /*0470*/  I2FP.F32.U32 R11, R8 ;  /* 0x00000008000b7245 */ /* 0x002fe20000201000 */
[----:B------:R-:W-:Y:S01]  /*0480*/  VOTEU.ALL UP1, P0 ;  /* 0x00000000003f7886 */ /* 0x000fe20000020000 */
[----:B------:R-:W-:Y:S01]  /*0490*/  LOP3.LUT R10, R10, 0x3ffffffc, RZ, 0xc0, !PT ;  /* 0x3ffffffc0a0a7812 */ /* 0x000fe200078ec0ff */
[----:B------:R-:W-:Y:S01]  /*04a0*/  IMAD.IADD R7, R2, 0x1, -R7 ;  /* 0x0000000102077824 */ /* 0x000fe200078e0a07 */
[----:B------:R-:W1:Y:S01]  /*04b0*/  @!UP0 S2UR UR7, SR_CgaCtaId ;  /* 0x00000000000789c3 */ /* 0x000e620000008800 */
[----:B0-----:R-:W-:Y:S01]  /*04c0*/  I2FP.F32.U32 R2, UR8 ;  /* 0x0000000800027c45 */ /* 0x001fe20008201000 */
[----:B------:R-:W-:Y:S01]  /*04d0*/  FMUL R13, R11, UR4 ;  /* 0x000000040b0d7c20 */ /* 0x000fe20008400000 */
[----:B------:R-:W-:Y:S01]  /*04e0*/  ULDC UR4, c[0x0][0x150] ;  /* 0x0000540000047ab9 */ /* 0x000fe20000000800 */
[----:B------:R-:W-:Y:S01]  /*04f0*/  IMAD.IADD R10, R3, 0x1, -R10 ;  /* 0x00000001030a7824 */ /* 0x000fe200078e0a0a */
[----:B------:R-:W-:Y:S01]  /*0500*/  SHF.R.S32.HI R3, RZ, 0x1f, R6 ;  /* 0x0000001fff037819 */ /* 0x000fe20000011406 */
[----:B------:R-:W-:Y:S01]  /*0510*/  FMUL R11, R2, UR4 ;  /* 0x00000004020b7c20 */ /* 0x000fe20008400000 */
[----:B------:R-:W-:Y:S01]  /*0520*/  UMOV UR4, 0x20 ;  /* 0x0000002000047882 */ /* 0x000fe20000000000 */
[----:B------:R-:W0:Y:S01]  /*0530*/  F2I.U32.TRUNC.NTZ R13, R13 ;  /* 0x0000000d000d7305 */ /* 0x000e22000020f000 */
[----:B------:R-:W-:Y:S01]  /*0540*/  LEA.HI R3, R3, R6, RZ, 0x2 ;  /* 0x0000000603037211 */ /* 0x000fe200078f10ff */
[----:B------:R-:W-:Y:S01]  /*0550*/  IMAD R7, R10, 0x4, R7 ;  /* 0x000000040a077824 */ /* 0x000fe200078e0207 */
[----:B------:R-:W-:Y:S01]  /*0560*/  @!UP0 UMOV UR6, 0x400 ;  /* 0x0000040000068882 */ /* 0x000fe20000000000 */
[----:B------:R-:W-:-:S04]  /*0570*/  @!UP0 UIADD3 UR4, -UR4, 0x100000, URZ ;  /* 0x0010000004048890 */ /* 0x000fc8000fffe13f */
[----:B------:R-:W-:Y:S02]  /*0580*/  @!UP0 USHF.L.U32 UR5, UR4, 0xb, URZ ;  /* 0x0000000b04058899 */ /* 0x000fe4000800063f */
[----:B------:R-:W-:Y:S01]  /*0590*/  @!UP0 USHF.L.U32 UR4, UR4, 0x1, URZ ;  /* 0x0000000104048899 */ /* 0x000fe2000800063f */
[----:B------:R-:W-:Y:S01]  /*05a0*/  LOP3.LUT R3, R3, 0xfffffffc, RZ, 0xc0, !PT ;  /* 0xfffffffc03037812 */ /* 0x000fe200078ec0ff */
[C---:B------:R-:W-:Y:S01]  /*05b0*/  IMAD.SHL.U32 R2, R7.reuse, 0x4, RZ ;  /* 0x0000000407027824 */ /* 0x040fe200078e00ff */
[----:B--2---:R-:W-:Y:S01]  /*05c0*/  ISETP.EQ.U32.AND P3, PT, R14, 0x1, PT ;  /* 0x000000010e00780c */ /* 0x004fe20003f62070 */
[----:B------:R-:W2:Y:S01]  /*05d0*/  F2I.U32.TRUNC.NTZ R11, R11 ;  /* 0x0000000b000b7305 */ /* 0x000ea2000020f000 */
[----:B------:R-:W-:Y:S02]  /*05e0*/  VIADD R10, R4, 0xffffffff ;  /* 0xffffffff040a7836 */ /* 0x000fe40000000000 */
[----:B------:R-:W-:Y:S01]  /*05f0*/  IMAD.IADD R6, R6, 0x1, -R3 ;  /* 0x0000000106067824 */ /* 0x000fe200078e0a03 */
[----:B------:R-:W-:-:S02]  /*0600*/  LOP3.LUT R5, R7, 0xc, R2, 0x78, !PT ;  /* 0x0000000c07057812 */ /* 0x000fc400078e7802 */
[----:B------:R-:W-:Y:S01]  /*0610*/  ISETP.GE.U32.AND P5, PT, R10, 0x2, PT ;  /* 0x000000020a00780c */ /* 0x000fe20003fa6070 */
[----:B0-----:R-:W-:Y:S01]  /*0620*/  IMAD.MOV R20, RZ, RZ, -R13 ;  /* 0x000000ffff147224 */ /* 0x001fe200078e0a0d */
[----:B-1----:R-:W-:Y:S01]  /*0630*/  @!UP0 ULEA UR6, UR7, UR6, 0x18 ;  /* 0x0000000607068291 */ /* 0x002fe2000f8ec03f */
[C---:B------:R-:W-:Y:S01]  /*0640*/  ISETP.NE.AND P1, PT, R6.reuse, 0x3, PT ;  /* 0x000000030600780c */ /* 0x040fe20003f25270 */
[----:B------:R-:W-:Y:S01]  /*0650*/  VOTEU.ALL UP0, P0 ;  /* 0x00000000003f7886 */ /* 0x000fe20000000000 */
[----:B---3--:R-:W-:Y:S01]  /*0660*/  IMAD R2, R19, R20, R8 ;  /* 0x0000001413027224 */ /* 0x008fe200078e0208 */
[----:B------:R-:W-:Y:S02]  /*0670*/  ISETP.LT.U32.AND P0, PT, R5, 0x2, !P2 ;  /* 0x000000020500780c */ /* 0x000fe40005701070 */
[----:B------:R-:W-:Y:S01]  /*0680*/  ISETP.EQ.OR P1, PT, R6, RZ, !P1 ;  /* 0x000000ff0600720c */ /* 0x000fe20004f22670 */
[----:B--2---:R-:W-:Y:S01]  /*0690*/  IMAD.MOV R11, RZ, RZ, -R11 ;  /* 0x000000ffff0b7224 */ /* 0x004fe200078e0a0b */
[----:B------:R-:W-:-:S02]  /*06a0*/  ISETP.NE.AND P4, PT, R2, R5, PT ;  /* 0x000000050200720c */ /* 0x000fc40003f85270 */
[----:B------:R-:W-:Y:S01]  /*06b0*/  ISETP.EQ.AND P1, PT, R4, RZ, P1 ;  /* 0x000000ff0400720c */ /* 0x000fe20000f22270 */
[----:B-----5:R-:W-:Y:S01]  /*06c0*/  IMAD R11, R12, R11, UR8 ;  /* 0x000000080c0b7e24 */ /* 0x020fe2000f8e020b */
[----:B------:R-:W-:Y:S01]  /*06d0*/  ISETP.NE.AND P2, PT, R4, RZ, PT ;  /* 0x000000ff0400720c */ /* 0x000fe20003f45270 */
[----:B------:R-:W0:Y:S02]  /*06e0*/  FENCE.VIEW.ASYNC.S ;  /* 0x00000000000073c6 */ /* 0x000e240000000000 */
[----:B0-----:R0:W1:Y:S01]  /*06f0*/  @!UP0 SYNCS.EXCH.64 URZ, [UR6+0x60], UR4 ;  /* 0x00006004063f85b2 */ /* 0x0010620008000100 */
[----:B------:R-:W-:Y:S02]  /*0700*/  SEL R4, RZ, 0x1, !P1 ;  /* 0x00000001ff047807 */ /* 0x000fe40004800000 */
[----:B------:R-:W-:Y:S02]  /*0710*/  ISETP.EQ.OR P4, PT, R11, RZ, !P4 ;  /* 0x000000ff0b00720c */ /* 0x000fe40006782670 */
[----:B------:R-:W-:-:S02]  /*0720*/  SEL R4, R4, 0x2, P5 ;  /* 0x0000000204047807 */ /* 0x000fc40002800000 */
[----:B------:R-:W-:Y:S01]  /*0730*/  PLOP3.LUT P0, PT, P0, P4, PT, 0x80, 0x0 ;  /* 0x000000000000781c */ /* 0x000fe20000709070 */
[----:B------:R0:W2:Y:S01]  /*0740*/  @!UP1 SYNCS.EXCH.64 URZ, [UR6+0x68], UR4 ;  /* 0x00006804063f95b2 */ /* 0x0000a20008000100 */
[----:B------:R-:W-:Y:S01]  /*0750*/  NOP ;  /* 0x0000000000007918 */ /* 0x000fe20000000000 */
[----:B------:R-:W-:Y:S10]  /*0760*/  @!P3 BRA `(.L_x_3) ;  /* 0x000000000008b947 */ /* 0x000ff40003800000 */
[----:B-12-4-:R-:W-:Y:S01]  /*0770*/  UCGABAR_ARV ;  /* 0x00000000000079c7 */ /* 0x016fe20008000000 */
[----:B------:R-:W-:Y:S05]  /*0780*/  BRA `(.L_x_4) ;  /* 0x0000000000047947 */ /* 0x000fea0003800000 */
.L_x_3:
[----:B-12-4-:R-:W-:Y:S01]  /*0790*/  NOP ;  /* 0x0000000000007918 */ /* 0x016fe20000000000 */
.L_x_4:
[----:B------:R-:W1:Y:S01]  /*07a0*/  LDC R2, c[0x0][0x65c] ;  /* 0x00019700ff027b82 */ /* 0x000e620000000800 */
[----:B------:R-:W-:Y:S01]  /*07b0*/  IMAD.MOV.U32 R3, RZ, RZ, RZ ;  /* 0x000000ffff037224 */ /* 0x000fe200078e00ff */
[----:B-1----:R-:W-:Y:S01]  /*07c0*/  ISETP.NE.AND P4, PT, R2, 0x1, PT ;  /* 0x000000010200780c */ /* 0x002fe20003f85270 */
[----:B------:R-:W-:-:S12]  /*07d0*/  IMAD.U32 R2, RZ, RZ, UR8 ;  /* 0x00000008ff027e24 */ /* 0x000fd8000f8e00ff */
[----:B------:R-:W1:Y:S01]  /*07e0*/  @P4 LDC R15, c[0x0][0x10] ;  /* 0x00000400ff0f4b82 */ /* 0x000e620000000800 */
[----:B------:R-:W-:Y:S02]  /*07f0*/  @P4 IMAD.MOV.U32 R9, RZ, RZ, RZ ;  /* 0x000000ffff094224 */ /* 0x000fe400078e00ff */
[----:B------:R-:W-:-:S05]  /*0800*/  @P4 IMAD.MOV.U32 R7, RZ, RZ, RZ ;  /* 0x000000ffff074224 */ /* 0x000fca00078e00ff */
[----:B------:R-:W2:Y:S01]  /*0810*/  @!P4 LDC R13, c[0x0][0xc] ;  /* 0x00000300ff0dcb82 */ /* 0x000ea20000000800 */
[----:B-1----:R-:W-:-:S04]  /*0820*/  @P4 IMAD.WIDE.U32 R14, R15, UR8, R8 ;  /* 0x000000080f0e4c25 */ /* 0x002fc8000f8e0008 */
[----:B--2---:R-:W-:-:S04]  /*0830*/  @!P4 IMAD.WIDE.U32 R12, R8, R13, R2 ;  /* 0x0000000d080cc225 */ /* 0x004fc800078e0002 */
[----:B------:R-:W-:Y:S02]  /*0840*/  @P4 IMAD.MOV.U32 R2, RZ, RZ, R14 ;  /* 0x000000ffff024224 */ /* 0x000fe400078e000e */
[----:B------:R-:W-:Y:S02]  /*0850*/  @P4 IMAD.IADD R3, R15, 0x1, R7 ;  /* 0x000000010f034824 */ /* 0x000fe400078e0207 */
[----:B------:R-:W-:Y:S02]  /*0860*/  @!P4 IMAD.MOV.U32 R2, RZ, RZ, R12 ;  /* 0x000000ffff02c224 */ /* 0x000fe400078e000c */
[----:B------:R-:W-:Y:S01]  /*0870*/  @!P4 IMAD.MOV.U32 R3, RZ, RZ, R13 ;  /* 0x000000ffff03c224 */ /* 0x000fe200078e000d */
[----:B------:R-:W-:Y:S06]  /*0880*/  @!P3 BRA `(.L_x_5) ;  /* 0x00000000000cb947 */ /* 0x000fec0003800000 */
[----:B------:R-:W-:Y:S01]  /*0890*/  UCGABAR_WAIT ;  /* 0x0000000000007dc7 */ /* 0x000fe20008000000 */
[----:B------:R-:W-:Y:S01]  /*08a0*/  CCTL.IVALL ;  /* 0x00000000ff00798f */ /* 0x000fe20002000000 */
[----:B------:R-:W-:Y:S05]  /*08b0*/  BRA `(.L_x_6) ;  /* 0x0000000000047947 */ /* 0x000fea0003800000 */
.L_x_5:
[----:B------:R-:W-:Y:S06]  /*08c0*/  BAR.SYNC.DEFER_BLOCKING 0x0 ;  /* 0x0000000000007b1d */ /* 0x000fec0000010000 */
.L_x_6:
[----:B------:R-:W-:Y:S05]  /*08d0*/  @!P2 BRA `(.L_x_7) ;  /* 0x000000780074a947 */ /* 0x000fea0003800000 */
[----:B------:R-:W-:-:S13]  /*08e0*/  ISETP.GT.U32.AND P1, PT, R10, 0x1, PT ;  /* 0x000000010a00780c */ /* 0x000fda0003f24070 */
[----:B0-----:R-:W-:Y:S05]  /*08f0*/  @P1 EXIT ;  /* 0x000000000000194d */ /* 0x001fea0003800000 */
[----:B------:R-:W-:Y:S01]  /*0900*/  ULDC.64 UR4, c[0x0][0x650] ;  /* 0x0001940000047ab9 */ /* 0x000fe20000000a00 */
[----:B------:R-:W-:Y:S01]  /*0910*/  PRMT R14, RZ, 0x7610, R14 ;  /* 0x00007610ff0e7816 */ /* 0x000fe2000000000e */
[----:B------:R-:W-:Y:S01]  /*0920*/  IMAD.MOV.U32 R7, RZ, RZ, -0x1 ;  /* 0xffffffffff077424 */ /* 0x000fe200078e00ff */
[----:B------:R-:W-:Y:S01]  /*0930*/  ISETP.GE.U32.AND P1, PT, R2, UR4, PT ;  /* 0x0000000402007c0c */ /* 0x000fe2000bf26070 */
[----:B------:R-:W-:Y:S02]  /*0940*/  IMAD.MOV.U32 R10, RZ, RZ, -0x1 ;  /* 0xffffffffff0a7424 */ /* 0x000fe400078e00ff */
[----:B------:R-:W-:Y:S01]  /*0950*/  IMAD.MOV.U32 R6, RZ, RZ, -0x1 ;  /* 0xffffffffff067424 */ /* 0x000fe200078e00ff */
[----:B------:R-:W-:-:S13]  /*0960*/  ISETP.GE.U32.AND.EX P1, PT, R3, UR5, PT, P1 ;  /* 0x0000000503007c0c */ /* 0x000fda000bf26110 */
[----:B------:R-:W-:Y:S05]  /*0970*/  @P1 BRA `(.L_x_8) ;  /* 0x0000000400281947 */ /* 0x000fea0003800000 */
[----:B------:R-:W0:Y:S01]  /*0980*/  LDC.64 R22, c[0x0][0x628] ;  /* 0x00018a00ff167b82 */ /* 0x000e220000000a00 */
[----:B------:R-:W-:Y:S02]  /*0990*/  IMAD.MOV.U32 R6, RZ, RZ, R2 ;  /* 0x000000ffff067224 */ /* 0x000fe400078e0002 */
[----:B------:R-:W-:-:S05]  /*09a0*/  IMAD.MOV.U32 R7, RZ, RZ, R3 ;  /* 0x000000ffff077224 */ /* 0x000fca00078e0003 */
[----:B------:R-:W1:Y:S08]  /*09b0*/  LDC R10, c[0x0][0x630] ;  /* 0x00018c00ff0a7b82 */ /* 0x000e700000000800 */
[----:B------:R-:W2:Y:S01]  /*09c0*/  LDC.64 R24, c[0x0][0x620] ;  /* 0x00018800ff187b82 */ /* 0x000ea20000000a00 */
[----:B0-----:R-:W-:-:S04]  /*09d0*/  ISETP.NE.U32.AND P1, PT, R22, RZ, PT ;  /* 0x000000ff1600720c */ /* 0x001fc80003f25070 */
[----:B------:R-:W-:-:S13]  /*09e0*/  ISETP.NE.AND.EX P1, PT, R23, RZ, PT, P1 ;  /* 0x000000ff1700720c */ /* 0x000fda0003f25310 */
[----:B-12---:R-:W-:Y:S05]  /*09f0*/  @!P1 BRA `(.L_x_9) ;  /* 0x0000000000289947 */ /* 0x006fea0003800000 */
[----:B------:R-:W0:Y:S02]  /*0a00*/  LDC R15, c[0x0][0x634] ;  /* 0x00018d00ff0f7b82 */ /* 0x000e240000000800 */
[----:B0-----:R-:W-:-:S05]  /*0a10*/  IADD3 R15, P1, R2, R15, RZ ;  /* 0x0000000f020f7210 */ /* 0x001fca0007f3e0ff */
[----:B------:R-:W-:-:S04]  /*0a20*/  IMAD.X R17, RZ, RZ, R3, P1 ;  /* 0x000000ffff117224 */ /* 0x000fc800008e0603 */
[----:B------:R-:W-:-:S04]  /*0a30*/  IMAD.WIDE.U32 R6, R17, R22, RZ ;  /* 0x0000001611067225 */ /* 0x000fc800078e00ff */
[----:B------:R-:W-:-:S04]  /*0a40*/  IMAD.WIDE.U32 R12, P1, R15, R23, R6 ;  /* 0x000000170f0c7225 */ /* 0x000fc80007820006 */
[----:B------:R-:W-:-:S04]  /*0a50*/  IMAD.WIDE.U32 R6, R15, R22, RZ ;  /* 0x000000160f067225 */ /* 0x000fc800078e00ff */
[----:B------:R-:W-:Y:S01]  /*0a60*/  IMAD.X R15, RZ, RZ, RZ, P1 ;  /* 0x000000ffff0f7224 */ /* 0x000fe200008e06ff */
[----:B------:R-:W-:Y:S01]  /*0a70*/  IADD3 RZ, P1, R7, R12, RZ ;  /* 0x0000000c07ff7210 */ /* 0x000fe20007f3e0ff */
[----:B------:R-:W-:-:S04]  /*0a80*/  IMAD.MOV.U32 R14, RZ, RZ, R13 ;  /* 0x000000ffff0e7224 */ /* 0x000fc800078e000d */
[----:B------:R-:W-:-:S08]  /*0a90*/  IMAD.WIDE.U32.X R6, R17, R23, R14, P1 ;  /* 0x0000001711067225 */ /* 0x000fd000008e040e */
.L_x_9:
[----:B------:R-:W0:Y:S01]  /*0aa0*/  LDC.64 R22, c[0x0][0x640] ;  /* 0x00019000ff167b82 */ /* 0x000e220000000a00 */
[--C-:B------:R-:W-:Y:S01]  /*0ab0*/  SHF.R.U64 R26, R6, R10, R7.reuse ;  /* 0x0000000a061a7219 */ /* 0x100fe20000001207 */
[----:B------:R-:W-:Y:S01]  /*0ac0*/  IMAD R20, R19, R20, R8 ;  /* 0x0000001413147224 */ /* 0x000fe200078e0208 */
[----:B------:R-:W-:Y:S01]  /*0ad0*/  SHF.R.U32.HI R6, RZ, R10, R7 ;  /* 0x0000000aff067219 */ /* 0x000fe20000011607 */
[----:B------:R-:W-:Y:S01]  /*0ae0*/  IMAD.MOV.U32 R19, RZ, RZ, 0x1 ;  /* 0x00000001ff137424 */ /* 0x000fe200078e00ff */
[----:B------:R-:W-:-:S03]  /*0af0*/  IADD3 R9, P1, RZ, -R26, RZ ;  /* 0x8000001aff097210 */ /* 0x000fc60007f3e0ff */
[----:B------:R-:W1:Y:S02]  /*0b00*/  LDC R12, c[0x0][0x618] ;  /* 0x00018600ff0c7b82 */ /* 0x000e640000000800 */
[----:B------:R-:W-:-:S04]  /*0b10*/  IMAD.X R7, RZ, RZ, ~R6, P1 ;  /* 0x000000ffff077224 */ /* 0x000fc800008e0e06 */
[-C--:B------:R-:W-:Y:S02]  /*0b20*/  IMAD R10, R7, R24.reuse, RZ ;  /* 0x00000018070a7224 */ /* 0x080fe400078e02ff */
[----:B------:R-:W2:Y:S01]  /*0b30*/  LDC R16, c[0x0][0x608] ;  /* 0x00018200ff107b82 */ /* 0x000ea20000000800 */
[----:B------:R-:W-:-:S04]  /*0b40*/  IMAD.WIDE.U32 R6, R9, R24, R2 ;  /* 0x0000001809067225 */ /* 0x000fc800078e0002 */
[----:B------:R-:W-:-:S03]  /*0b50*/  IMAD R9, R9, R25, R10 ;  /* 0x0000001909097224 */ /* 0x000fc600078e020a */
[----:B------:R-:W3:Y:S01]  /*0b60*/  LDC R18, c[0x0][0x658] ;  /* 0x00019600ff127b82 */ /* 0x000ee20000000800 */
[----:B------:R-:W-:Y:S01]  /*0b70*/  IMAD.IADD R7, R7, 0x1, R9 ;  /* 0x0000000107077824 */ /* 0x000fe200078e0209 */
[----:B0-----:R-:W-:Y:S01]  /*0b80*/  ISETP.NE.U32.AND P1, PT, R22, RZ, PT ;  /* 0x000000ff1600720c */ /* 0x001fe20003f25070 */
[----:B------:R-:W-:-:S03]  /*0b90*/  IMAD.MOV.U32 R9, RZ, RZ, -0x1 ;  /* 0xffffffffff097424 */ /* 0x000fc600078e00ff */
[----:B------:R-:W-:Y:S02]  /*0ba0*/  ISETP.NE.AND.EX P1, PT, R23, RZ, PT, P1 ;  /* 0x000000ff1700720c */ /* 0x000fe40003f25310 */
[----:B------:R-:W0:Y:S01]  /*0bb0*/  LDC R17, c[0x0][0x600] ;  /* 0x00018000ff117b82 */ /* 0x000e220000000800 */
[-CC-:B-1----:R-:W-:Y:S02]  /*0bc0*/  SHF.R.U64 R14, R6, R12.reuse, R7.reuse ;  /* 0x0000000c060e7219 */ /* 0x182fe40000001207 */
[----:B------:R-:W-:-:S05]  /*0bd0*/  SHF.R.U32.HI R7, RZ, R12, R7 ;  /* 0x0000000cff077219 */ /* 0x000fca0000011607 */
[----:B------:R-:W1:Y:S01]  /*0be0*/  LDC R21, c[0x0][0x648] ;  /* 0x00019200ff157b82 */ /* 0x000e620000000800 */
[-CC-:B--2---:R-:W-:Y:S02]  /*0bf0*/  SHF.R.U64 R27, R14, R16.reuse, R7.reuse ;  /* 0x000000100e1b7219 */ /* 0x184fe40000001207 */
[----:B------:R-:W-:-:S05]  /*0c00*/  SHF.R.U32.HI R7, RZ, R16, R7 ;  /* 0x00000010ff077219 */ /* 0x000fca0000011607 */
[----:B------:R-:W2:Y:S01]  /*0c10*/  LDC R25, c[0x0][0x638] ;  /* 0x00018e00ff197b82 */ /* 0x000ea20000000800 */
[-C--:B---3--:R-:W-:Y:S02]  /*0c20*/  SHF.L.U32 R6, R9, R18.reuse, RZ ;  /* 0x0000001209067219 */ /* 0x088fe400000006ff */
[--C-:B------:R-:W-:Y:S02]  /*0c30*/  SHF.R.U64 R16, R27, R18, R7.reuse ;  /* 0x000000121b107219 */ /* 0x100fe40000001207 */
[----:B------:R-:W-:Y:S02]  /*0c40*/  LOP3.LUT R10, RZ, R6, RZ, 0x33, !PT ;  /* 0x00000006ff0a7212 */ /* 0x000fe400078e33ff */
[----:B------:R-:W-:Y:S01]  /*0c50*/  SHF.R.U32.HI R7, RZ, R18, R7 ;  /* 0x00000012ff077219 */ /* 0x000fe20000011607 */
[----:B------:R-:W3:Y:S01]  /*0c60*/  LDC R24, c[0x0][0x610] ;  /* 0x00018400ff187b82 */ /* 0x000ee20000000800 */
[----:B------:R-:W-:Y:S01]  /*0c70*/  IMAD.MOV.U32 R6, RZ, RZ, R16 ;  /* 0x000000ffff067224 */ /* 0x000fe200078e0010 */
[----:B------:R-:W-:Y:S06]  /*0c80*/  @!P1 BRA `(.L_x_10) ;  /* 0x0000000000289947 */ /* 0x000fec0003800000 */
[----:B------:R-:W4:Y:S02]  /*0c90*/  LDC R13, c[0x0][0x64c] ;  /* 0x00019300ff0d7b82 */ /* 0x000f240000000800 */
[----:B----4-:R-:W-:-:S05]  /*0ca0*/  IADD3 R13, P1, R16, R13, RZ ;  /* 0x0000000d100d7210 */ /* 0x010fca0007f3e0ff */
        /* <DEDUP_REMOVED lines=8> */
.L_x_10:
[----:B-1----:R-:W-:Y:S01]  /*0d30*/  SHF.R.U64 R8, R6, R21, R7 ;  /* 0x0000001506087219 */ /* 0x002fe20000001207 */
[----:B0-----:R-:W-:Y:S01]  /*0d40*/  VIADD R9, R17, 0xffffffff ;  /* 0xffffffff11097836 */ /* 0x001fe20000000000 */
[----:B------:R-:W-:Y:S02]  /*0d50*/  SHF.L.U32 R6, R19, R18, RZ ;  /* 0x0000001213067219 */ /* 0x000fe400000006ff */
[----:B------:R-:W-:Y:S01]  /*0d60*/  LOP3.LUT R7, R27, R10, RZ, 0xc0, !PT ;  /* 0x0000000a1b077212 */ /* 0x000fe200078ec0ff */
[----:B------:R-:W-:Y:S01]  /*0d70*/  IMAD.MOV R10, RZ, RZ, -R8 ;  /* 0x000000ffff0a7224 */ /* 0x000fe200078e0a08 */
[----:B------:R-:W-:Y:S02]  /*0d80*/  SEL R11, R11, R20, !P4 ;  /* 0x000000140b0b7207 */ /* 0x000fe40006000000 */
[----:B------:R-:W-:Y:S01]  /*0d90*/  LOP3.LUT R9, R14, R9, RZ, 0xc0, !PT ;  /* 0x000000090e097212 */ /* 0x000fe200078ec0ff */
[----:B------:R-:W-:Y:S02]  /*0da0*/  IMAD R8, R6, R8, R7 ;  /* 0x0000000806087224 */ /* 0x000fe400078e0207 */
[----:B--2---:R-:W-:-:S02]  /*0db0*/  IMAD R6, R10, R25, R16 ;  /* 0x000000190a067224 */ /* 0x004fc400078e0210 */
[----:B---3--:R-:W-:Y:S02]  /*0dc0*/  IMAD R11, R8, R24, R11 ;  /* 0x00000018080b7224 */ /* 0x008fe400078e020b */
[----:B------:R-:W-:Y:S02]  /*0dd0*/  IMAD R6, R6, R17, R9 ;  /* 0x0000001106067224 */ /* 0x000fe400078e0209 */
[----:B------:R-:W-:-:S03]  /*0de0*/  IMAD.MOV.U32 R14, RZ, RZ, 0x1 ;  /* 0x00000001ff0e7424 */ /* 0x000fc600078e00ff */
[----:B------:R-:W-:Y:S02]  /*0df0*/  SEL R10, R6, R11, !P4 ;  /* 0x0000000b060a7207 */ /* 0x000fe40006000000 */
[----:B------:R-:W-:Y:S01]  /*0e00*/  SEL R7, R11, R6, !P4 ;  /* 0x000000060b077207 */ /* 0x000fe20006000000 */
[----:B------:R-:W-:-:S07]  /*0e10*/  IMAD.MOV.U32 R6, RZ, RZ, R26 ;  /* 0x000000ffff067224 */ /* 0x000fce00078e001a */
.L_x_8:
[----:B------:R-:W-:-:S08]  /*0e20*/  NOP ;  /* 0x0000000000007918 */ /* 0x000fd00000000000 */
[----:B------:R-:W0:Y:S02]  /*0e30*/  USETMAXREG.TRY_ALLOC.CTAPOOL UP0, 0xe8 ;  /* 0x000000e8000079c8 */ /* 0x000e240008000600 */
[----:B0-----:R-:W-:-:S13]  /*0e40*/  PLOP3.LUT P1, PT, PT, PT, UP0, 0x80, 0x0 ;  /* 0x000000000000781c */ /* 0x001fda0003f2f008 */
[----:B------:R-:W-:Y:S05]  /*0e50*/  @!P1 BRA `(.L_x_8) ;  /* 0xfffffffc00f09947 */ /* 0x000fea000383ffff */
[----:B------:R-:W-:Y:S01]  /*0e60*/  ULDC.64 UR4, c[0x0][0x598] ;  /* 0x0001660000047ab9 */ /* 0x000fe20000000a00 */
[----:B------:R-:W-:Y:S01]  /*0e70*/  ULDC.64 UR20, c[0x0][0x208] ;  /* 0x0000820000147ab9 */ /* 0x000fe20000000a00 */
[----:B------:R-:W-:-:S04]  /*0e80*/  ISETP.NE.U32.AND P1, PT, RZ, UR4, PT ;  /* 0x00000004ff007c0c */ /* 0x000fc8000bf25070 */
[----:B------:R-:W-:-:S13]  /*0e90*/  ISETP.NE.AND.EX P1, PT, RZ, UR5, PT, P1 ;  /* 0x00000005ff007c0c */ /* 0x000fda000bf25310 */
[----:B------:R-:W-:Y:S05]  /*0ea0*/  @!P1 BRA `(.L_x_11) ;  /* 0x00000000001c9947 */ /* 0x000fea0003800000 */
[----:B------:R-:W0:Y:S02]  /*0eb0*/  LDC.64 R8, c[0x0][0x598] ;  /* 0x00016600ff087b82 */ /* 0x000e240000000a00 */
[----:B0-----:R-:W2:Y:S02]  /*0ec0*/  LDG.E.64 R8, desc[UR20][R8.64] ;  /* 0x0000001408087981 */ /* 0x001ea4000c1e1b00 */
[----:B--2---:R-:W-:-:S04]  /*0ed0*/  ISETP.NE.U32.AND P1, PT, R8, RZ, PT ;  /* 0x000000ff0800720c */ /* 0x004fc80003f25070 */
[----:B------:R-:W-:-:S13]  /*0ee0*/  ISETP.NE.AND.EX P1, PT, R9, RZ, PT, P1 ;  /* 0x000000ff0900720c */ /* 0x000fda0003f25310 */
[----:B------:R-:W-:Y:S05]  /*0ef0*/  @!P1 BRA `(.L_x_11) ;  /* 0x0000000000089947 */ /* 0x000fea0003800000 */
[----:B------:R0:W5:Y:S01]  /*0f00*/  LD.E R8, desc[UR20][R8.64] ;  /* 0x0000001408087980 */ /* 0x000162000c101900 */
[----:B------:R-:W-:Y:S05]  /*0f10*/  BRA `(.L_x_12) ;  /* 0x0000000000207947 */ /* 0x000fea0003800000 */
.L_x_11:
[----:B------:R-:W-:Y:S02]  /*0f20*/  ULDC.64 UR4, c[0x0][0x588] ;  /* 0x0001620000047ab9 */ /* 0x000fe40000000a00 */
[----:B------:R-:W-:-:S04]  /*0f30*/  ISETP.NE.U32.AND P1, PT, RZ, UR4, PT ;  /* 0x00000004ff007c0c */ /* 0x000fc8000bf25070 */
[----:B------:R-:W-:-:S13]  /*0f40*/  ISETP.NE.AND.EX P1, PT, RZ, UR5, PT, P1 ;  /* 0x00000005ff007c0c */ /* 0x000fda000bf25310 */
[----:B------:R-:W-:Y:S05]  /*0f50*/  @!P1 BRA `(.L_x_13) ;  /* 0x00000000000c9947 */ /* 0x000fea0003800000 */
[----:B------:R-:W0:Y:S02]  /*0f60*/  LDC.64 R8, c[0x0][0x588] ;  /* 0x00016200ff087b82 */ /* 0x000e240000000a00 */
[----:B0-----:R1:W5:Y:S01]  /*0f70*/  LDG.E R8, desc[UR20][R8.64] ;  /* 0x0000001408087981 */ /* 0x001362000c1e1900 */
[----:B------:R-:W-:Y:S05]  /*0f80*/  BRA `(.L_x_12) ;  /* 0x0000000000047947 */ /* 0x000fea0003800000 */
.L_x_13:
[----:B------:R-:W2:Y:S02]  /*0f90*/  LDC R8, c[0x0][0x580] ;  /* 0x00016000ff087b82 */ /* 0x000ea40000000800 */
.L_x_12:
[----:B------:R-:W-:Y:S02]  /*0fa0*/  ULDC.64 UR4, c[0x0][0x5a0] ;  /* 0x0001680000047ab9 */ /* 0x000fe40000000a00 */
[----:B------:R-:W-:-:S04]  /*0fb0*/  ISETP.NE.U32.AND P1, PT, RZ, UR4, PT ;  /* 0x00000004ff007c0c */ /* 0x000fc8000bf25070 */
[----:B------:R-:W-:-:S13]  /*0fc0*/  ISETP.NE.AND.EX P1, PT, RZ, UR5, PT, P1 ;  /* 0x00000005ff007c0c */ /* 0x000fda000bf25310 */
[----:B------:R-:W-:Y:S05]  /*0fd0*/  @!P1 BRA `(.L_x_14) ;  /* 0x00000000001c9947 */ /* 0x000fea0003800000 */
[----:B------:R-:W3:Y:S02]  /*0fe0*/  LDC.64 R12, c[0x0][0x5a0] ;  /* 0x00016800ff0c7b82 */ /* 0x000ee40000000a00 */
[----:B---3--:R-:W3:Y:S02]  /*0ff0*/  LDG.E.64 R12, desc[UR20][R12.64] ;  /* 0x000000140c0c7981 */ /* 0x008ee4000c1e1b00 */
[----:B---3--:R-:W-:-:S04]  /*1000*/  ISETP.NE.U32.AND P1, PT, R12, RZ, PT ;  /* 0x000000ff0c00720c */ /* 0x008fc80003f25070 */
[----:B------:R-:W-:-:S13]  /*1010*/  ISETP.NE.AND.EX P1, PT, R13, RZ, PT, P1 ;  /* 0x000000ff0d00720c */ /* 0x000fda0003f25310 */
[----:B------:R-:W-:Y:S05]  /*1020*/  @!P1 BRA `(.L_x_14) ;  /* 0x0000000000089947 */ /* 0x000fea0003800000 */
[----:B01----:R0:W5:Y:S01]  /*1030*/  LD.E R9, desc[UR20][R12.64] ;  /* 0x000000140c097980 */ /* 0x003162000c101900 */
[----:B------:R-:W-:Y:S05]  /*1040*/  BRA `(.L_x_15) ;  /* 0x0000000000207947 */ /* 0x000fea0003800000 */
.L_x_14:
[----:B------:R-:W-:Y:S02]  /*1050*/  ULDC.64 UR4, c[0x0][0x590] ;  /* 0x0001640000047ab9 */ /* 0x000fe40000000a00 */
[----:B------:R-:W-:-:S04]  /*1060*/  ISETP.NE.U32.AND P1, PT, RZ, UR4, PT ;  /* 0x00000004ff007c0c */ /* 0x000fc8000bf25070 */
[----:B------:R-:W-:-:S13]  /*1070*/  ISETP.NE.AND.EX P1, PT, RZ, UR5, PT, P1 ;  /* 0x00000005ff007c0c */ /* 0x000fda000bf25310 */
[----:B------:R-:W-:Y:S05]  /*1080*/  @!P1 BRA `(.L_x_16) ;  /* 0x00000000000c9947 */ /* 0x000fea0003800000 */
[----:B------:R-:W0:Y:S02]  /*1090*/  LDC.64 R12, c[0x0][0x590] ;  /* 0x00016400ff0c7b82 */ /* 0x000e240000000a00 */
[----:B01----:R1:W5:Y:S01]  /*10a0*/  LDG.E R9, desc[UR20][R12.64] ;  /* 0x000000140c097981 */ /* 0x003362000c1e1900 */
[----:B------:R-:W-:Y:S05]  /*10b0*/  BRA `(.L_x_15) ;  /* 0x0000000000047947 */ /* 0x000fea0003800000 */
.L_x_16:
[----:B01----:R-:W3:Y:S02]  /*10c0*/  LDC R9, c[0x0][0x584] ;  /* 0x00016100ff097b82 */ /* 0x003ee40000000800 */
.L_x_15:
[----:B------:R-:W-:-:S13]  /*10d0*/  LOP3.LUT P1, RZ, R14, 0xff, RZ, 0xc0, !PT ;  /* 0x000000ff0eff7812 */ /* 0x000fda000782c0ff */
[----:B------:R-:W-:Y:S05]  /*10e0*/  @!P1 EXIT ;  /* 0x000000000000994d */ /* 0x000fea0003800000 */
[----:B------:R-:W-:Y:S01]  /*10f0*/  ULDC UR4, c[0x0][0x28c] ;  /* 0x0000a30000047ab9 */ /* 0x000fe20000000800 */
[----:B------:R-:W-:Y:S01]  /*1100*/  LOP3.LUT R146, R4, 0x1, RZ, 0xfc, !PT ;  /* 0x0000000104927812 */ /* 0x000fe200078efcff */
[----:B------:R-:W-:-:S04]  /*1110*/  UIADD3 UR4, UR4, 0x7f, URZ ;  /* 0x0000007f04047890 */ /* 0x000fc8000fffe03f */
[----:B------:R-:W-:-:S04]  /*1120*/  USHF.R.S32.HI UR5, URZ, 0x1f, UR4 ;  /* 0x0000001f3f057899 */ /* 0x000fc80008011404 */
[----:B------:R-:W-:-:S03]  /*1130*/  ULEA.HI UR5, UR5, UR4, URZ, 0x7 ;  /* 0x0000000405057291 */ /* 0x000fc6000f8f383f */
[----:B------:R-:W-:Y:S01]  /*1140*/  UMOV UR4, URZ ;  /* 0x0000003f00047c82 */ /* 0x000fe20008000000 */
[----:B------:R-:W-:-:S03]  /*1150*/  USHF.R.S32.HI UR9, URZ, 0x7, UR5 ;  /* 0x000000073f097899 */ /* 0x000fc60008011405 */
[----:B------:R-:W-:-:S09]  /*1160*/  UMOV UR5, URZ ;  /* 0x0000003f00057c82 */ /* 0x000fd20008000000 */
.L_x_171:
[----:B------:R-:W-:Y:S01]  /*1170*/  LOP3.LUT R11, R0, 0x80, RZ, 0xc0, !PT ;  /* 0x00000080000b7812 */ /* 0x000fe200078ec0ff */
[----:B------:R-:W4:Y:S01]  /*1180*/  S2UR UR13, SR_CgaCtaId ;  /* 0x00000000000d79c3 */ /* 0x000f220000008800 */
[----:B------:R-:W-:Y:S01]  /*1190*/  UMOV UR12, 0x400 ;  /* 0x00000400000c7882 */ /* 0x000fe20000000000 */
[----:B------:R-:W-:Y:S01]  /*11a0*/  UMOV UR6, URZ ;  /* 0x0000003f00067c82 */ /* 0x000fe20008000000 */
[----:B------:R-:W-:Y:S01]  /*11b0*/  SHF.R.U32.HI R11, RZ, 0x7, R11 ;  /* 0x00000007ff0b7819 */ /* 0x000fe2000001160b */
[----:B------:R-:W-:Y:S01]  /*11c0*/  UMOV UR7, URZ ;  /* 0x0000003f00077c82 */ /* 0x000fe20008000000 */
[----:B------:R-:W-:Y:S02]  /*11d0*/  CS2R R20, SRZ ;  /* 0x0000000000147805 */ /* 0x000fe4000001ff00 */
[----:B------:R-:W-:Y:S02]  /*11e0*/  CS2R R18, SRZ ;  /* 0x0000000000127805 */ /* 0x000fe4000001ff00 */
[----:B------:R-:W-:Y:S01]  /*11f0*/  CS2R R22, SRZ ;  /* 0x0000000000167805 */ /* 0x000fe2000001ff00 */
[----:B01---5:R-:W0:Y:S01]  /*1200*/  LDC R12, c[0x0][0x28c] ;  /* 0x0000a300ff0c7b82 */ /* 0x023e220000000800 */
[----:B------:R-:W1:Y:S01]  /*1210*/  SHFL.IDX PT, R11, R11, RZ, 0x1f ;  /* 0x00001fff0b0b7589 */ /* 0x000e6200000e0000 */
[----:B------:R-:W-:-:S02]  /*1220*/  CS2R R88, SRZ ;  /* 0x0000000000587805 */ /* 0x000fc4000001ff00 */
[----:B------:R-:W-:Y:S02]  /*1230*/  CS2R R90, SRZ ;  /* 0x00000000005a7805 */ /* 0x000fe4000001ff00 */
[----:B------:R-:W-:Y:S02]  /*1240*/  CS2R R92, SRZ ;  /* 0x00000000005c7805 */ /* 0x000fe4000001ff00 */
[----:B------:R-:W-:Y:S02]  /*1250*/  CS2R R94, SRZ ;  /* 0x00000000005e7805 */ /* 0x000fe4000001ff00 */
[----:B------:R-:W-:Y:S02]  /*1260*/  CS2R R96, SRZ ;  /* 0x0000000000607805 */ /* 0x000fe4000001ff00 */
[----:B------:R-:W-:Y:S02]  /*1270*/  CS2R R98, SRZ ;  /* 0x0000000000627805 */ /* 0x000fe4000001ff00 */
        /* <DEDUP_REMOVED lines=16> */
[----:B0-----:R-:W-:Y:S02]  /*1380*/  ISETP.GE.AND P1, PT, R12, 0x1, PT ;  /* 0x000000010c00780c */ /* 0x001fe40003f26270 */
[----:B------:R-:W-:Y:S02]  /*1390*/  CS2R R132, SRZ ;  /* 0x0000000000847805 */ /* 0x000fe4000001ff00 */
[----:B-1----:R-:W-:-:S02]  /*13a0*/  R2UR UR8, R11 ;  /* 0x000000000b0872ca */ /* 0x002fc400000e0000 */
[----:B------:R-:W-:Y:S02]  /*13b0*/  CS2R R134, SRZ ;  /* 0x0000000000867805 */ /* 0x000fe4000001ff00 */
[----:B------:R-:W-:Y:S02]  /*13c0*/  CS2R R136, SRZ ;  /* 0x0000000000887805 */ /* 0x000fe4000001ff00 */
[----:B------:R-:W-:Y:S02]  /*13d0*/  CS2R R138, SRZ ;  /* 0x00000000008a7805 */ /* 0x000fe4000001ff00 */
[----:B------:R-:W-:Y:S02]  /*13e0*/  CS2R R140, SRZ ;  /* 0x00000000008c7805 */ /* 0x000fe4000001ff00 */
[----:B------:R-:W-:Y:S02]  /*13f0*/  CS2R R142, SRZ ;  /* 0x00000000008e7805 */ /* 0x000fe4000001ff00 */
[----:B------:R-:W-:Y:S01]  /*1400*/  CS2R R144, SRZ ;  /* 0x0000000000907805 */ /* 0x000fe2000001ff00 */
[----:B------:R-:W-:Y:S01]  /*1410*/  IMAD.U32 R15, RZ, RZ, UR4 ;  /* 0x00000004ff0f7e24 */ /* 0x000fe2000f8e00ff */
[----:B------:R-:W-:-:S02]  /*1420*/  CS2R R56, SRZ ;  /* 0x0000000000387805 */ /* 0x000fc4000001ff00 */
[----:B------:R-:W-:Y:S02]  /*1430*/  CS2R R58, SRZ ;  /* 0x00000000003a7805 */ /* 0x000fe4000001ff00 */
[----:B------:R-:W-:Y:S02]  /*1440*/  CS2R R60, SRZ ;  /* 0x00000000003c7805 */ /* 0x000fe4000001ff00 */
[----:B------:R-:W-:Y:S02]  /*1450*/  CS2R R62, SRZ ;  /* 0x00000000003e7805 */ /* 0x000fe4000001ff00 */
[----:B------:R-:W-:Y:S01]  /*1460*/  CS2R R64, SRZ ;  /* 0x0000000000407805 */ /* 0x000fe2000001ff00 */
[----:B------:R-:W-:Y:S01]  /*1470*/  ULEA.HI UR10, UR8, UR8, URZ, 0x1 ;  /* 0x00000008080a7291 */ /* 0x000fe2000f8f083f */
[----:B------:R-:W-:Y:S02]  /*1480*/  CS2R R66, SRZ ;  /* 0x0000000000427805 */ /* 0x000fe4000001ff00 */
[----:B------:R-:W-:-:S02]  /*1490*/  CS2R R68, SRZ ;  /* 0x0000000000447805 */ /* 0x000fc4000001ff00 */
[----:B------:R-:W-:Y:S01]  /*14a0*/  CS2R R70, SRZ ;  /* 0x0000000000467805 */ /* 0x000fe2000001ff00 */
[----:B------:R-:W-:Y:S01]  /*14b0*/  ULOP3.LUT UR11, UR10, 0x7fffe, URZ, 0xc0, !UPT ;  /* 0x0007fffe0a0b7892 */ /* 0x000fe2000f8ec03f */
[----:B------:R-:W-:Y:S01]  /*14c0*/  CS2R R72, SRZ ;  /* 0x0000000000487805 */ /* 0x000fe2000001ff00 */
[----:B----4-:R-:W-:Y:S01]  /*14d0*/  ULEA UR10, UR13, UR12, 0x18 ;  /* 0x0000000c0d0a7291 */ /* 0x010fe2000f8ec03f */
[----:B------:R-:W-:Y:S01]  /*14e0*/  CS2R R74, SRZ ;  /* 0x00000000004a7805 */ /* 0x000fe2000001ff00 */
[----:B------:R-:W-:Y:S01]  /*14f0*/  UIADD3 UR11, UR8, -UR11, URZ ;  /* 0x8000000b080b7290 */ /* 0x000fe2000fffe03f */
[----:B------:R-:W-:Y:S01]  /*1500*/  CS2R R76, SRZ ;  /* 0x00000000004c7805 */ /* 0x000fe2000001ff00 */
[----:B------:R-:W-:Y:S01]  /*1510*/  UMOV UR12, UR5 ;  /* 0x00000005000c7c82 */ /* 0x000fe20008000000 */
[----:B------:R-:W-:Y:S01]  /*1520*/  UMOV UR8, URZ ;  /* 0x0000003f00087c82 */ /* 0x000fe20008000000 */
[----:B------:R-:W-:Y:S01]  /*1530*/  ULEA UR11, UR11, UR10, 0xd ;  /* 0x0000000a0b0b7291 */ /* 0x000fe2000f8e683f */
[----:B------:R-:W-:-:S02]  /*1540*/  CS2R R78, SRZ ;  /* 0x00000000004e7805 */ /* 0x000fc4000001ff00 */
[----:B------:R-:W-:Y:S02]  /*1550*/  CS2R R80, SRZ ;  /* 0x0000000000507805 */ /* 0x000fe4000001ff00 */
[----:B------:R-:W-:Y:S01]  /*1560*/  CS2R R82, SRZ ;  /* 0x0000000000527805 */ /* 0x000fe2000001ff00 */
[----:B------:R-:W-:Y:S01]  /*1570*/  UIADD3 UR11, UR11, 0x100, URZ ;  /* 0x000001000b0b7890 */ /* 0x000fe2000fffe03f */
[----:B------:R-:W-:Y:S02]  /*1580*/  CS2R R84, SRZ ;  /* 0x0000000000547805 */ /* 0x000fe4000001ff00 */
[----:B------:R-:W-:Y:S02]  /*1590*/  CS2R R86, SRZ ;  /* 0x0000000000567805 */ /* 0x000fe4000001ff00 */
[----:B------:R-:W-:Y:S01]  /*15a0*/  CS2R R24, SRZ ;  /* 0x0000000000187805 */ /* 0x000fe2000001ff00 */
[----:B------:R-:W-:Y:S01]  /*15b0*/  USHF.R.U32.HI UR11, URZ, 0x4, UR11 ;  /* 0x000000043f0b7899 */ /* 0x000fe2000801160b */
[----:B------:R-:W-:-:S02]  /*15c0*/  CS2R R26, SRZ ;  /* 0x00000000001a7805 */ /* 0x000fc4000001ff00 */
[----:B------:R-:W-:Y:S02]  /*15d0*/  CS2R R28, SRZ ;  /* 0x00000000001c7805 */ /* 0x000fe4000001ff00 */
[----:B------:R-:W-:Y:S01]  /*15e0*/  CS2R R30, SRZ ;  /* 0x00000000001e7805 */ /* 0x000fe2000001ff00 */
[----:B------:R-:W-:Y:S01]  /*15f0*/  ULOP3.LUT UR11, UR11, 0x3fff, URZ, 0xc0, !UPT ;  /* 0x00003fff0b0b7892 */ /* 0x000fe2000f8ec03f */
        /* <DEDUP_REMOVED lines=11> */
[----:B------:R-:W-:Y:S01]  /*16b0*/  CS2R R54, SRZ ;  /* 0x0000000000367805 */ /* 0x000fe2000001ff00 */
[----:B--2---:R-:W-:Y:S06]  /*16c0*/  @!P1 BRA `(.L_x_17) ;  /* 0x00000008009c9947 */ /* 0x004fec0003800000 */
[----:B------:R-:W-:-:S13]  /*16d0*/  ISETP.NE.AND P2, PT, R146, 0x3, PT ;  /* 0x000000039200780c */ /* 0x000fda0003f45270 */
[----:B------:R-:W-:Y:S05]  /*16e0*/  @!P2 BRA `(.L_x_18) ;  /* 0x000000000004a947 */ /* 0x000fea0003800000 */
[----:B------:R-:W-:Y:S01]  /*16f0*/  BPT.TRAP 0x1 ;  /* 0x000000040000795c */ /* 0x000fe20000300000 */
.L_x_18:
[----:B------:R-:W-:Y:S01]  /*1700*/  ULEA UR6, UR5, UR10, 0x3 ;  /* 0x0000000a05067291 */ /* 0x000fe2000f8e183f */
[----:B------:R-:W-:-:S05]  /*1710*/  IMAD.U32 R11, RZ, RZ, UR4 ;  /* 0x00000004ff0b7e24 */ /* 0x000fca000f8e00ff */
[----:B------:R-:W-:-:S04]  /*1720*/  SHF.L.U32 R11, R11, 0x1f, RZ ;  /* 0x0000001f0b0b7819 */ /* 0x000fc800000006ff */
[----:B------:R0:W1:Y:S01]  /*1730*/  SYNCS.PHASECHK.TRANS64.TRYWAIT P1, [UR6], R11 ;  /* 0x0000000bff0075a7 */ /* 0x0000620008020146 */
[----:B------:R-:W-:Y:S05]  /*1740*/  @!P2 BRA `(.L_x_19) ;  /* 0x000000000004a947 */ /* 0x000fea0003800000 */
[----:B------:R-:W-:Y:S01]  /*1750*/  BPT.TRAP 0x1 ;  /* 0x000000040000795c */ /* 0x000fe20000300000 */
.L_x_19:
[----:B-1----:R-:W-:Y:S05]  /*1760*/  @P1 BRA `(.L_x_20) ;  /* 0x0000000000081947 */ /* 0x002fea0003800000 */
[----:B------:R-:W1:Y:S02]  /*1770*/  SYNCS.PHASECHK.TRANS64.TRYWAIT P1, [UR6], R11 ;  /* 0x0000000bff0075a7 */ /* 0x000e640008020146 */
[----:B-1----:R-:W-:Y:S05]  /*1780*/  @!P1 BRA `(.L_x_21) ;  /* 0x0000008000489947 */ /* 0x002fea0003800000 */
.L_x_20:
[----:B------:R-:W-:Y:S01]  /*1790*/  UIADD3 UR6, UR10, 0x28100, URZ ;  /* 0x000281000a067890 */ /* 0x000fe2000fffe03f */
[----:B------:R-:W-:Y:S01]  /*17a0*/  WARPGROUP.ARRIVE ;  /* 0x00000000000079c5 */ /* 0x000fe20000000000 */
[----:B------:R-:W-:Y:S01]  /*17b0*/  ULOP3.LUT UR8, UR11, 0x10000, URZ, 0xfc, !UPT ;  /* 0x000100000b087892 */ /* 0x000fe2000f8efc3f */
[----:B------:R-:W-:Y:S01]  /*17c0*/  CS2R R20, SRZ ;  /* 0x0000000000147805 */ /* 0x000fe2000001ff00 */
[----:B------:R-:W-:Y:S01]  /*17d0*/  USHF.R.U32.HI UR6, URZ, 0x4, UR6 ;  /* 0x000000043f067899 */ /* 0x000fe20008011606 */
[----:B------:R-:W-:Y:S01]  /*17e0*/  CS2R R18, SRZ ;  /* 0x0000000000127805 */ /* 0x000fe2000001ff00 */
[----:B------:R-:W-:Y:S01]  /*17f0*/  ULEA UR8, UR5, UR8, 0xb ;  /* 0x0000000805087291 */ /* 0x000fe2000f8e583f */
[----:B------:R-:W-:Y:S01]  /*1800*/  CS2R R22, SRZ ;  /* 0x0000000000167805 */ /* 0x000fe2000001ff00 */
[----:B------:R-:W-:Y:S01]  /*1810*/  ULOP3.LUT UR6, UR6, 0x3fff, URZ, 0xc0, !UPT ;  /* 0x00003fff06067892 */ /* 0x000fe2000f8ec03f */
[----:B------:R-:W-:Y:S01]  /*1820*/  CS2R R88, SRZ ;  /* 0x0000000000587805 */ /* 0x000fe2000001ff00 */
[----:B------:R-:W-:Y:S01]  /*1830*/  UMOV UR13, 0x40000040 ;  /* 0x40000040000d7882 */ /* 0x000fe20000000000 */
[----:B------:R-:W-:Y:S01]  /*1840*/  UMOV UR15, 0x40000040 ;  /* 0x40000040000f7882 */ /* 0x000fe20000000000 */
[----:B------:R-:W-:Y:S01]  /*1850*/  ULOP3.LUT UR6, UR6, 0x10000, URZ, 0xfc, !UPT ;  /* 0x0001000006067892 */ /* 0x000fe2000f8efc3f */
[----:B------:R-:W-:Y:S01]  /*1860*/  CS2R R90, SRZ ;  /* 0x00000000005a7805 */ /* 0x000fe2000001ff00 */
[----:B------:R-:W-:Y:S01]  /*1870*/  UMOV UR12, UR8 ;  /* 0x00000008000c7c82 */ /* 0x000fe20008000000 */
[----:B------:R-:W-:Y:S01]  /*1880*/  CS2R R92, SRZ ;  /* 0x00000000005c7805 */ /* 0x000fe2000001ff00 */
[----:B------:R-:W-:Y:S01]  /*1890*/  ULEA UR7, UR5, UR6, 0x9 ;  /* 0x0000000605077291 */ /* 0x000fe2000f8e483f */
[----:B------:R-:W-:Y:S01]  /*18a0*/  CS2R R94, SRZ ;  /* 0x00000000005e7805 */ /* 0x000fe2000001ff00 */
[----:B------:R-:W-:Y:S01]  /*18b0*/  UIADD3 UR6, UR8, 0x400, URZ ;  /* 0x0000040008067890 */ /* 0x000fe2000fffe03f */
[----:B------:R-:W-:-:S02]  /*18c0*/  CS2R R96, SRZ ;  /* 0x0000000000607805 */ /* 0x000fc4000001ff00 */
[----:B------:R-:W-:Y:S02]  /*18d0*/  CS2R R98, SRZ ;  /* 0x0000000000627805 */ /* 0x000fe4000001ff00 */
[----:B------:R-:W-:Y:S02]  /*18e0*/  CS2R R100, SRZ ;  /* 0x0000000000647805 */ /* 0x000fe4000001ff00 */
[----:B------:R-:W-:Y:S01]  /*18f0*/  CS2R R102, SRZ ;  /* 0x0000000000667805 */ /* 0x000fe2000001ff00 */
[----:B------:R-:W-:Y:S01]  /*1900*/  UMOV UR14, UR7 ;  /* 0x00000007000e7c82 */ /* 0x000fe20008000000 */
[----:B------:R-:W-:Y:S01]  /*1910*/  CS2R R104, SRZ ;  /* 0x0000000000687805 */ /* 0x000fe2000001ff00 */
[----:B------:R-:W-:Y:S01]  /*1920*/  QGMMA.64x64x32.F32.E5M2.E5M2 R56, gdesc[UR12], RZ, !UPT ;  /* 0x00e000000c3879f3 */ /* 0x000fe2000c7038ff */
[----:B------:R-:W-:Y:S01]  /*1930*/  UMOV UR12, UR6 ;  /* 0x00000006000c7c82 */ /* 0x000fe20008000000 */
[----:B------:R-:W-:Y:S01]  /*1940*/  UMOV UR13, 0x40000040 ;  /* 0x40000040000d7882 */ /* 0x000fe20000000000 */
[----:B------:R-:W-:Y:S01]  /*1950*/  UIADD3 UR6, UR8, 0x402, URZ ;  /* 0x0000040208067890 */ /* 0x000fe2000fffe03f */
[----:B------:R-:W-:Y:S01]  /*1960*/  QGMMA.64x64x32.F32.E5M2.E5M2 R24, gdesc[UR12], RZ, !UPT ;  /* 0x00e000000c1879f3 */ /* 0x000fe2000c7038ff */
[----:B------:R-:W-:Y:S01]  /*1970*/  UIADD3 UR12, UR8, 0x2, URZ ;  /* 0x00000002080c7890 */ /* 0x000fe2000fffe03f */
[----:B------:R-:W-:Y:S01]  /*1980*/  CS2R R106, SRZ ;  /* 0x00000000006a7805 */ /* 0x000fe2000001ff00 */
[----:B------:R-:W-:Y:S01]  /*1990*/  UIADD3 UR14, UR7, 0x2, URZ ;  /* 0x00000002070e7890 */ /* 0x000fe2000fffe03f */
[----:B------:R-:W-:Y:S01]  /*19a0*/  CS2R R108, SRZ ;  /* 0x00000000006c7805 */ /* 0x000fe2000001ff00 */
[----:B------:R-:W-:Y:S01]  /*19b0*/  UMOV UR13, 0x40000040 ;  /* 0x40000040000d7882 */ /* 0x000fe20000000000 */
[----:B------:R-:W-:Y:S01]  /*19c0*/  UMOV UR15, 0x40000040 ;  /* 0x40000040000f7882 */ /* 0x000fe20000000000 */
        /* <DEDUP_REMOVED lines=17> */
[----:B------:R-:W-:Y:S01]  /*1ae0*/  CS2R R144, SRZ ;  /* 0x0000000000907805 */ /* 0x000fe2000001ff00 */
[----:B------:R-:W-:Y:S01]  /*1af0*/  QGMMA.64x64x32.F32.E5M2.E5M2 R56, gdesc[UR12], R56 ;  /* 0x00e000000c3879f3 */ /* 0x000fe20008703838 */
[----:B------:R-:W-:Y:S01]  /*1b00*/  UMOV UR12, UR6 ;  /* 0x00000006000c7c82 */ /* 0x000fe20008000000 */
[----:B------:R-:W-:Y:S01]  /*1b10*/  UMOV UR13, 0x40000040 ;  /* 0x40000040000d7882 */ /* 0x000fe20000000000 */
[----:B------:R-:W-:Y:S01]  /*1b20*/  UIADD3 UR6, UR8, 0x404, URZ ;  /* 0x0000040408067890 */ /* 0x000fe2000fffe03f */
[----:B------:R-:W-:Y:S01]  /*1b30*/  QGMMA.64x64x32.F32.E5M2.E5M2 R24, gdesc[UR12], R24 ;  /* 0x00e000000c1879f3 */ /* 0x000fe20008703818 */
[----:B------:R-:W-:-:S02]  /*1b40*/  UIADD3 UR12, UR8, 0x4, URZ ;  /* 0x00000004080c7890 */ /* 0x000fc4000fffe03f */
[----:B------:R-:W-:Y:S01]  /*1b50*/  UIADD3 UR14, UR7, 0x4, URZ ;  /* 0x00000004070e7890 */ /* 0x000fe2000fffe03f */
[----:B------:R-:W-:Y:S01]  /*1b60*/  UMOV UR13, 0x40000040 ;  /* 0x40000040000d7882 */ /* 0x000fe20000000000 */
[----:B------:R-:W-:-:S07]  /*1b70*/  UMOV UR15, 0x40000040 ;  /* 0x40000040000f7882 */ /* 0x000fce0000000000 */
[----:B------:R-:W-:Y:S01]  /*1b80*/  QGMMA.64x64x32.F32.E5M2.E5M2 R56, gdesc[UR12], R56 ;  /* 0x00e000000c3879f3 */ /* 0x000fe20008703838 */
[----:B------:R-:W-:Y:S01]  /*1b90*/  UMOV UR12, UR6 ;  /* 0x00000006000c7c82 */ /* 0x000fe20008000000 */
[----:B------:R-:W-:Y:S01]  /*1ba0*/  UMOV UR13, 0x40000040 ;  /* 0x40000040000d7882 */ /* 0x000fe20000000000 */
[----:B------:R-:W-:Y:S01]  /*1bb0*/  UMOV UR6, 0x4 ;  /* 0x0000000400067882 */ /* 0x000fe20000000000 */
[----:B------:R-:W-:Y:S01]  /*1bc0*/  QGMMA.64x64x32.F32.E5M2.E5M2 R24, gdesc[UR12], R24 ;  /* 0x00e000000c1879f3 */ /* 0x000fe20008703818 */
[----:B------:R-:W-:Y:S02]  /*1bd0*/  UIADD3 UR14, UR7, 0x6, URZ ;  /* 0x00000006070e7890 */ /* 0x000fe4000fffe03f */
[----:B------:R-:W-:Y:S01]  /*1be0*/  UIADD3 UR12, UR8, 0x6, URZ ;  /* 0x00000006080c7890 */ /* 0x000fe2000fffe03f */
[----:B------:R-:W-:Y:S01]  /*1bf0*/  ULDC UR7, c[0x0][0x50c] ;  /* 0x0001430000077ab9 */ /* 0x000fe20000000800 */
[----:B------:R-:W-:Y:S02]  /*1c00*/  UIADD3 UR8, UR8, 0x406, URZ ;  /* 0x0000040608087890 */ /* 0x000fe4000fffe03f */
[----:B------:R-:W-:Y:S01]  /*1c10*/  UISETP.NE.AND UP0, UPT, UR7, 0x4, UPT ;  /* 0x000000040700788c */ /* 0x000fe2000bf05270 */
[----:B------:R-:W-:Y:S01]  /*1c20*/  UMOV UR13, 0x40000040 ;  /* 0x40000040000d7882 */ /* 0x000fe20000000000 */
[----:B------:R-:W-:-:S02]  /*1c30*/  UMOV UR15, 0x40000040 ;  /* 0x40000040000f7882 */ /* 0x000fc40000000000 */
[----:B------:R-:W-:-:S06]  /*1c40*/  USEL UR7, URZ, 0x1, UP0 ;  /* 0x000000013f077887 */ /* 0x000fcc0008000000 */
[----:B------:R-:W-:Y:S01]  /*1c50*/  ISETP.NE.AND P1, PT, RZ, UR7, PT ;  /* 0x00000007ff007c0c */ /* 0x000fe2000bf25270 */
[----:B------:R-:W-:Y:S01]  /*1c60*/  QGMMA.64x64x32.F32.E5M2.E5M2 R56, gdesc[UR12], R56 ;  /* 0x00e000000c3879f3 */ /* 0x000fe20008703838 */
[----:B------:R-:W-:Y:S01]  /*1c70*/  UMOV UR12, UR8 ;  /* 0x00000008000c7c82 */ /* 0x000fe20008000000 */
[----:B------:R-:W-:Y:S02]  /*1c80*/  UMOV UR13, 0x40000040 ;  /* 0x40000040000d7882 */ /* 0x000fe40000000000 */
[----:B------:R-:W-:Y:S08]  /*1c90*/  QGMMA.64x64x32.F32.E5M2.E5M2 R24, gdesc[UR12], R24, gsb0 ;  /* 0x00e000000c1879f3 */ /* 0x000ff00008003818 */
[----:B------:R-:W-:Y:S05]  /*1ca0*/  @!P1 BRA `(.L_x_22) ;  /* 0x0000000400089947 */ /* 0x000fea0003800000 */
[----:B------:R-:W-:Y:S02]  /*1cb0*/  WARPGROUP.DEPBAR.LE gsb0, 0x0 ;  /* 0x00008000000079c5 */ /* 0x000fe40000010000 */
[----:B------:R-:W-:-:S01]  /*1cc0*/  FADD R145, RZ, R56 ;  /* 0x00000038ff917221 */ /* 0x000fc20000000000 */
[----:B------:R-:W-:Y:S01]  /*1cd0*/  FADD R144, RZ, R57 ;  /* 0x00000039ff907221 */ /* 0x000fe20000000000 */
        /* <DEDUP_REMOVED lines=62> */
[----:B------:R-:W-:-:S06]  /*20c0*/  UMOV UR6, URZ ;  /* 0x0000003f00067c82 */ /* 0x000fcc0008000000 */
.L_x_22:
[----:B------:R-:W-:-:S04]  /*20d0*/  UIADD3 UR12, UR5, 0x1, URZ ;  /* 0x00000001050c7890 */ /* 0x000fc8000fffe03f */
[----:B------:R-:W-:-:S04]  /*20e0*/  UISETP.NE.AND UP0, UPT, UR12, 0x5, UPT ;  /* 0x000000050c00788c */ /* 0x000fc8000bf05270 */
[----:B------:R-:W-:Y:S02]  /*20f0*/  USEL UR8, URZ, 0x1, UP0 ;  /* 0x000000013f087887 */ /* 0x000fe40008000000 */
[----:B------:R-:W-:Y:S02]  /*2100*/  USEL UR12, UR12, URZ, UP0 ;  /* 0x0000003f0c0c7287 */ /* 0x000fe40008000000 */
[----:B------:R-:W-:-:S06]  /*2110*/  ULOP3.LUT UR8, UR4, UR8, URZ, 0x3c, !UPT ;  /* 0x0000000804087292 */ /* 0x000fcc000f8e3c3f */
[----:B------:R-:W-:Y:S01]  /*2120*/  IMAD.U32 R15, RZ, RZ, UR8 ;  /* 0x00000008ff0f7e24 */ /* 0x000fe2000f8e00ff */
[----:B------:R-:W-:-:S06]  /*2130*/  UMOV UR8, 0x1 ;  /* 0x0000000100087882 */ /* 0x000fcc0000000000 */
.L_x_17:
[----:B------:R-:W-:-:S04]  /*2140*/  UISETP.LT.AND UP0, UPT, UR9, 0x1, UPT ;  /* 0x000000010900788c */ /* 0x000fc8000bf01270 */
[----:B------:R-:W-:-:S04]  /*2150*/  USEL UR13, UR9, 0x1, UP0 ;  /* 0x00000001090d7887 */ /* 0x000fc80008000000 */
[----:B------:R-:W-:-:S04]  /*2160*/  UIADD3 UR13, UR9, -UR13, URZ ;  /* 0x8000000d090d7290 */ /* 0x000fc8000fffe03f */
[----:B------:R-:W-:-:S06]  /*2170*/  UISETP.GE.AND UP0, UPT, UR13, 0x1, UPT ;  /* 0x000000010d00788c */ /* 0x000fcc000bf06270 */
[----:B------:R-:W-:-:S13]  /*2180*/  PLOP3.LUT P1, PT, PT, PT, UP0, 0x80, 0x0 ;  /* 0x000000000000781c */ /* 0x000fda0003f2f008 */
[----:B------:R-:W-:Y:S05]  /*2190*/  @!P1 BRA `(.L_x_23) ;  /* 0x0000000800749947 */ /* 0x000fea0003800000 */
[----:B01----:R-:W-:Y:S01]  /*21a0*/  IMAD.U32 R11, RZ, RZ, UR13 ;  /* 0x0000000dff0b7e24 */ /* 0x003fe2000f8e00ff */
[----:B------:R-:W-:Y:S01]  /*21b0*/  ULDC UR14, c[0x0][0x50c] ;  /* 0x00014300000e7ab9 */ /* 0x000fe20000000800 */
[----:B------:R-:W-:-:S07]  /*21c0*/  IMAD.U32 R12, RZ, RZ, UR5 ;  /* 0x00000005ff0c7e24 */ /* 0x000fce000f8e00ff */
.L_x_31:
[----:B------:R-:W-:-:S13]  /*21d0*/  ISETP.NE.AND P2, PT, R146, 0x3, PT ;  /* 0x000000039200780c */ /* 0x000fda0003f45270 */
[----:B0-----:R-:W-:Y:S05]  /*21e0*/  @!P2 BRA `(.L_x_24) ;  /* 0x000000000004a947 */ /* 0x001fea0003800000 */
[----:B------:R-:W-:Y:S01]  /*21f0*/  BPT.TRAP 0x1 ;  /* 0x000000040000795c */ /* 0x000fe20000300000 */
.L_x_24:
[----:B------:R-:W0:Y:S01]  /*2200*/  S2UR UR13, SR_CgaCtaId ;  /* 0x00000000000d79c3 */ /* 0x000e220000008800 */
[----:B------:R-:W-:Y:S01]  /*2210*/  UMOV UR10, 0x400 ;  /* 0x00000400000a7882 */ /* 0x000fe20000000000 */
[----:B------:R-:W-:Y:S01]  /*2220*/  SHF.L.U32 R13, R15, 0x1f, RZ ;  /* 0x0000001f0f0d7819 */ /* 0x000fe200000006ff */
[----:B0-----:R-:W-:-:S04]  /*2230*/  ULEA UR10, UR13, UR10, 0x18 ;  /* 0x0000000a0d0a7291 */ /* 0x001fc8000f8ec03f */
[----:B------:R-:W-:-:S09]  /*2240*/  ULEA UR13, UR12, UR10, 0x3 ;  /* 0x0000000a0c0d7291 */ /* 0x000fd2000f8e183f */
[----:B------:R0:W1:Y:S01]  /*2250*/  SYNCS.PHASECHK.TRANS64.TRYWAIT P1, [UR13], R13 ;  /* 0x0000000dff0075a7 */ /* 0x000062000802014d */
[----:B------:R-:W-:Y:S05]  /*2260*/  @!P2 BRA `(.L_x_25) ;  /* 0x000000000004a947 */ /* 0x000fea0003800000 */
[----:B------:R-:W-:Y:S01]  /*2270*/  BPT.TRAP 0x1 ;  /* 0x000000040000795c */ /* 0x000fe20000300000 */
.L_x_25:
[----:B-1----:R-:W-:Y:S05]  /*2280*/  @P1 BRA `(.L_x_26) ;  /* 0x0000000000081947 */ /* 0x002fea0003800000 */
[----:B------:R-:W1:Y:S02]  /*2290*/  SYNCS.PHASECHK.TRANS64.TRYWAIT P1, [UR13], R13 ;  /* 0x0000000dff0075a7 */ /* 0x000e64000802014d */
[----:B-1----:R-:W-:Y:S05]  /*22a0*/  @!P1 BRA `(.L_x_27) ;  /* 0x0000007400989947 */ /* 0x002fea0003800000 */
.L_x_26:
[----:B------:R-:W-:Y:S01]  /*22b0*/  UIADD3 UR13, UR10, 0x28100, URZ ;  /* 0x000281000a0d7890 */ /* 0x000fe2000fffe03f */
[----:B------:R-:W-:Y:S01]  /*22c0*/  WARPGROUP.ARRIVE ;  /* 0x00000000000079c5 */ /* 0x000fe20000000000 */
[----:B------:R-:W-:Y:S02]  /*22d0*/  UISETP.NE.AND UP0, UPT, UR7, URZ, UPT ;  /* 0x0000003f0700728c */ /* 0x000fe4000bf05270 */
[----:B------:R-:W-:Y:S02]  /*22e0*/  USHF.R.U32.HI UR13, URZ, 0x4, UR13 ;  /* 0x000000043f0d7899 */ /* 0x000fe4000801160d */
[----:B------:R-:W-:Y:S02]  /*22f0*/  USEL UR8, UR8, URZ, !UP0 ;  /* 0x0000003f08087287 */ /* 0x000fe4000c000000 */
[----:B------:R-:W-:Y:S02]  /*2300*/  ULOP3.LUT UR13, UR13, 0x3fff, URZ, 0xc0, !UPT ;  /* 0x00003fff0d0d7892 */ /* 0x000fe4000f8ec03f */
[----:B------:R-:W-:-:S02]  /*2310*/  ULOP3.LUT UR7, UR11, 0x10000, URZ, 0xfc, !UPT ;  /* 0x000100000b077892 */ /* 0x000fc4000f8efc3f */
[----:B------:R-:W-:Y:S02]  /*2320*/  ULOP3.LUT UR13, UR13, 0x10000, URZ, 0xfc, !UPT ;  /* 0x000100000d0d7892 */ /* 0x000fe4000f8efc3f */
[----:B------:R-:W-:Y:S02]  /*2330*/  UISETP.NE.U32.AND UP0, UPT, UR8, URZ, UPT ;  /* 0x0000003f0800728c */ /* 0x000fe4000bf05070 */
[----:B------:R-:W-:Y:S02]  /*2340*/  ULEA UR8, UR12, UR7, 0xb ;  /* 0x000000070c087291 */ /* 0x000fe4000f8e583f */
[----:B------:R-:W-:Y:S02]  /*2350*/  ULEA UR7, UR12, UR13, 0x9 ;  /* 0x0000000d0c077291 */ /* 0x000fe4000f8e483f */
[----:B------:R-:W-:Y:S01]  /*2360*/  UIADD3 UR13, UR8, 0x400, URZ ;  /* 0x00000400080d7890 */ /* 0x000fe2000fffe03f */
[----:B------:R-:W-:Y:S02]  /*2370*/  UMOV UR17, 0x40000040 ;  /* 0x4000004000117882 */ /* 0x000fe40000000000 */
[----:B------:R-:W-:Y:S01]  /*2380*/  UMOV UR16, UR8 ;  /* 0x0000000800107c82 */ /* 0x000fe20008000000 */
[----:B------:R-:W-:Y:S01]  /*2390*/  UMOV UR19, 0x40000040 ;  /* 0x4000004000137882 */ /* 0x000fe20000000000 */
[----:B------:R-:W-:Y:S01]  /*23a0*/  UMOV UR18, UR7 ;  /* 0x0000000700127c82 */ /* 0x000fe20008000000 */
[----:B------:R-:W-:Y:S01]  /*23b0*/  UIADD3 UR6, UR6, 0x4, URZ ;  /* 0x0000000406067890 */ /* 0x000fe2000fffe03f */
[----:B------:R-:W-:Y:S01]  /*23c0*/  QGMMA.64x64x32.F32.E5M2.E5M2 R56, gdesc[UR16], R56, UP0 ;  /* 0x00e00000103879f3 */ /* 0x000fe2000bf03838 */
[----:B------:R-:W-:Y:S01]  /*23d0*/  UMOV UR16, UR13 ;  /* 0x0000000d00107c82 */ /* 0x000fe20008000000 */
[----:B------:R-:W-:Y:S01]  /*23e0*/  UMOV UR17, 0x40000040 ;  /* 0x4000004000117882 */ /* 0x000fe20000000000 */
[----:B------:R-:W-:Y:S01]  /*23f0*/  UIADD3 UR13, UR8, 0x402, URZ ;  /* 0x00000402080d7890 */ /* 0x000fe2000fffe03f */
[----:B------:R-:W-:Y:S01]  /*2400*/  QGMMA.64x64x32.F32.E5M2.E5M2 R24, gdesc[UR16], R24, UP0 ;  /* 0x00e00000101879f3 */ /* 0x000fe2000bf03818 */
[----:B------:R-:W-:-:S02]  /*2410*/  UIADD3 UR16, UR8, 0x2, URZ ;  /* 0x0000000208107890 */ /* 0x000fc4000fffe03f */
[----:B------:R-:W-:Y:S01]  /*2420*/  UIADD3 UR18, UR7, 0x2, URZ ;  /* 0x0000000207127890 */ /* 0x000fe2000fffe03f */
[----:B------:R-:W-:Y:S01]  /*2430*/  UMOV UR17, 0x40000040 ;  /* 0x4000004000117882 */ /* 0x000fe20000000000 */
[----:B------:R-:W-:Y:S01]  /*2440*/  UMOV UR19, 0x40000040 ;  /* 0x4000004000137882 */ /* 0x000fe20000000000 */
[----:B------:R-:W-:-:S06]  /*2450*/  UISETP.NE.AND UP0, UPT, UR6, UR14, UPT ;  /* 0x0000000e0600728c */ /* 0x000fcc000bf05270 */
[----:B------:R-:W-:Y:S01]  /*2460*/  QGMMA.64x64x32.F32.E5M2.E5M2 R56, gdesc[UR16], R56 ;  /* 0x00e00000103879f3 */ /* 0x000fe20008703838 */
[----:B------:R-:W-:Y:S01]  /*2470*/  UMOV UR16, UR13 ;  /* 0x0000000d00107c82 */ /* 0x000fe20008000000 */
[----:B------:R-:W-:Y:S01]  /*2480*/  UMOV UR17, 0x40000040 ;  /* 0x4000004000117882 */ /* 0x000fe20000000000 */
[----:B------:R-:W-:Y:S01]  /*2490*/  UIADD3 UR13, UR8, 0x404, URZ ;  /* 0x00000404080d7890 */ /* 0x000fe2000fffe03f */
[----:B------:R-:W-:Y:S01]  /*24a0*/  QGMMA.64x64x32.F32.E5M2.E5M2 R24, gdesc[UR16], R24 ;  /* 0x00e00000101879f3 */ /* 0x000fe20008703818 */
[----:B------:R-:W-:Y:S02]  /*24b0*/  UIADD3 UR16, UR8, 0x4, URZ ;  /* 0x0000000408107890 */ /* 0x000fe4000fffe03f */
[----:B------:R-:W-:Y:S01]  /*24c0*/  UIADD3 UR18, UR7, 0x4, URZ ;  /* 0x0000000407127890 */ /* 0x000fe2000fffe03f */
[----:B------:R-:W-:Y:S01]  /*24d0*/  UMOV UR17, 0x40000040 ;  /* 0x4000004000117882 */ /* 0x000fe20000000000 */
[----:B------:R-:W-:-:S07]  /*24e0*/  UMOV UR19, 0x40000040 ;  /* 0x4000004000137882 */ /* 0x000fce0000000000 */
[----:B------:R-:W-:Y:S01]  /*24f0*/  QGMMA.64x64x32.F32.E5M2.E5M2 R56, gdesc[UR16], R56 ;  /* 0x00e00000103879f3 */ /* 0x000fe20008703838 */
[----:B------:R-:W-:Y:S01]  /*2500*/  UMOV UR16, UR13 ;  /* 0x0000000d00107c82 */ /* 0x000fe20008000000 */
[----:B------:R-:W-:Y:S02]  /*2510*/  UMOV UR17, 0x40000040 ;  /* 0x4000004000117882 */ /* 0x000fe40000000000 */
[----:B------:R-:W-:Y:S01]  /*2520*/  QGMMA.64x64x32.F32.E5M2.E5M2 R24, gdesc[UR16], R24 ;  /* 0x00e00000101879f3 */ /* 0x000fe20008703818 */
[----:B------:R-:W-:Y:S02]  /*2530*/  UIADD3 UR16, UR8, 0x6, URZ ;  /* 0x0000000608107890 */ /* 0x000fe4000fffe03f */
[----:B------:R-:W-:Y:S02]  /*2540*/  UIADD3 UR18, UR7, 0x6, URZ ;  /* 0x0000000607127890 */ /* 0x000fe4000fffe03f */
[----:B------:R-:W-:Y:S01]  /*2550*/  UIADD3 UR8, UR8, 0x406, URZ ;  /* 0x0000040608087890 */ /* 0x000fe2000fffe03f */
[----:B------:R-:W-:Y:S01]  /*2560*/  UMOV UR17, 0x40000040 ;  /* 0x4000004000117882 */ /* 0x000fe20000000000 */
[----:B------:R-:W-:Y:S01]  /*2570*/  UMOV UR19, 0x40000040 ;  /* 0x4000004000137882 */ /* 0x000fe20000000000 */
[----:B------:R-:W-:-:S06]  /*2580*/  USEL UR7, URZ, 0x1, UP0 ;  /* 0x000000013f077887 */ /* 0x000fcc0008000000 */
[----:B------:R-:W-:Y:S01]  /*2590*/  ISETP.NE.AND P1, PT, RZ, UR7, PT ;  /* 0x00000007ff007c0c */ /* 0x000fe2000bf25270 */
[----:B------:R-:W-:Y:S01]  /*25a0*/  QGMMA.64x64x32.F32.E5M2.E5M2 R56, gdesc[UR16], R56 ;  /* 0x00e00000103879f3 */ /* 0x000fe20008703838 */
[----:B------:R-:W-:Y:S01]  /*25b0*/  UMOV UR16, UR8 ;  /* 0x0000000800107c82 */ /* 0x000fe20008000000 */
[----:B------:R-:W-:Y:S02]  /*25c0*/  UMOV UR17, 0x40000040 ;  /* 0x4000004000117882 */ /* 0x000fe40000000000 */
[----:B------:R-:W-:Y:S03]  /*25d0*/  QGMMA.64x64x32.F32.E5M2.E5M2 R24, gdesc[UR16], R24, gsb0 ;  /* 0x00e00000101879f3 */ /* 0x000fe60008003818 */
[----:B------:R-:W-:-:S05]  /*25e0*/  WARPGROUP.DEPBAR.LE gsb0, 0x1 ;  /* 0x00008000000079c5 */ /* 0x000fca0000010100 */
[----:B------:R-:W-:Y:S05]  /*25f0*/  @!P1 BRA `(.L_x_28) ;  /* 0x0000000400089947 */ /* 0x000fea0003800000 */
[----:B------:R-:W-:Y:S02]  /*2600*/  WARPGROUP.DEPBAR.LE gsb0, 0x0 ;  /* 0x00008000000079c5 */ /* 0x000fe40000010000 */
[----:B------:R-:W-:-:S01]  /*2610*/  FADD R145, R56, R145 ;  /* 0x0000009138917221 */ /* 0x000fc20000000000 */
[----:B------:R-:W-:Y:S01]  /*2620*/  FADD R144, R57, R144 ;  /* 0x0000009039907221 */ /* 0x000fe20000000000 */
        /* <DEDUP_REMOVED lines=62> */
[----:B------:R-:W-:-:S06]  /*2a10*/  UMOV UR6, URZ ;  /* 0x0000003f00067c82 */ /* 0x000fcc0008000000 */
.L_x_28:
[----:B------:R-:W-:Y:S05]  /*2a20*/  @!P2 BRA `(.L_x_29) ;  /* 0x000000000004a947 */ /* 0x000fea0003800000 */
[----:B------:R-:W-:Y:S01]  /*2a30*/  BPT.TRAP 0x1 ;  /* 0x000000040000795c */ /* 0x000fe20000300000 */
.L_x_29:
[----:B01----:R-:W-:Y:S02]  /*2a40*/  @P0 LEA R13, R12, UR10, 0x3 ;  /* 0x0000000a0c0d0c11 */ /* 0x003fe4000f8e18ff */
[----:B------:R-:W-:-:S03]  /*2a50*/  ISETP.GT.U32.AND P1, PT, R4, 0x1, PT ;  /* 0x000000010400780c */ /* 0x000fc60003f24070 */
[----:B------:R-:W-:-:S05]  /*2a60*/  @P0 VIADD R14, R13, 0x28 ;  /* 0x000000280d0e0836 */ /* 0x000fca0000000000 */
[----:B------:R-:W-:-:S04]  /*2a70*/  @P0 PRMT R14, R5, 0x654, R14 ;  /* 0x00000654050e0816 */ /* 0x000fc8000000000e */
[----:B------:R0:W-:Y:S01]  /*2a80*/  @P0 SYNCS.ARRIVE.TRANS64.RED.A1T0 RZ, [R14+URZ], RZ ;  /* 0x000000ff0eff09a7 */ /* 0x0001e2000810043f */
[----:B------:R-:W-:Y:S05]  /*2a90*/  @P1 BRA `(.L_x_30) ;  /* 0x0000000000041947 */ /* 0x000fea0003800000 */
[----:B------:R-:W-:Y:S01]  /*2aa0*/  BPT.TRAP 0x1 ;  /* 0x000000040000795c */ /* 0x000fe20000300000 */
.L_x_30:
[----:B------:R-:W-:Y:S01]  /*2ab0*/  UIADD3 UR12, UR12, 0x1, URZ ;  /* 0x000000010c0c7890 */ /* 0x000fe2000fffe03f */
[C---:B------:R-:W-:Y:S01]  /*2ac0*/  ISETP.GT.AND P2, PT, R11.reuse, 0x1, PT ;  /* 0x000000010b00780c */ /* 0x040fe20003f44270 */
[----:B------:R-:W-:Y:S02]  /*2ad0*/  VIADD R12, R12, 0x1 ;  /* 0x000000010c0c7836 */ /* 0x000fe40000000000 */
[----:B------:R-:W-:Y:S01]  /*2ae0*/  UISETP.NE.AND UP0, UPT, UR12, 0x5, UPT ;  /* 0x000000050c00788c */ /* 0x000fe2000bf05270 */
[----:B------:R-:W-:Y:S02]  /*2af0*/  VIADD R11, R11, 0xffffffff ;  /* 0xffffffff0b0b7836 */ /* 0x000fe40000000000 */
[C---:B------:R-:W-:Y:S01]  /*2b00*/  ISETP.NE.AND P1, PT, R12.reuse, 0x5, PT ;  /* 0x000000050c00780c */ /* 0x040fe20003f25270 */
[----:B------:R-:W-:Y:S02]  /*2b10*/  USEL UR8, URZ, 0x1, UP0 ;  /* 0x000000013f087887 */ /* 0x000fe40008000000 */
[----:B------:R-:W-:Y:S01]  /*2b20*/  USEL UR12, UR12, URZ, UP0 ;  /* 0x0000003f0c0c7287 */ /* 0x000fe20008000000 */
[----:B------:R-:W-:-:S03]  /*2b30*/  SEL R12, R12, RZ, P1 ;  /* 0x000000ff0c0c7207 */ /* 0x000fc60000800000 */
[----:B------:R-:W-:Y:S01]  /*2b40*/  LOP3.LUT R15, R15, UR8, RZ, 0x3c, !PT ;  /* 0x000000080f0f7c12 */ /* 0x000fe2000f8e3cff */
[----:B------:R-:W-:Y:S01]  /*2b50*/  UMOV UR8, 0x1 ;  /* 0x0000000100087882 */ /* 0x000fe20000000000 */
[----:B------:R-:W-:Y:S06]  /*2b60*/  @P2 BRA `(.L_x_31) ;  /* 0xfffffff400982947 */ /* 0x000fec000383ffff */
.L_x_23:
[----:B------:R-:W-:Y:S01]  /*2b70*/  UISETP.NE.AND UP0, UPT, UR6, URZ, UPT ;  /* 0x0000003f0600728c */ /* 0x000fe2000bf05270 */
[----:B01----:R-:W0:Y:S03]  /*2b80*/  LDC R11, c[0x0][0x28c] ;  /* 0x0000a300ff0b7b82 */ /* 0x003e260000000800 */
[----:B------:R-:W-:-:S06]  /*2b90*/  USEL UR6, URZ, 0x1, !UP0 ;  /* 0x000000013f067887 */ /* 0x000fcc000c000000 */
[----:B------:R-:W-:Y:S02]  /*2ba0*/  ISETP.NE.AND P1, PT, RZ, UR6, PT ;  /* 0x00000006ff007c0c */ /* 0x000fe4000bf25270 */
[----:B0-----:R-:W-:-:S11]  /*2bb0*/  ISETP.GE.AND P2, PT, R11, 0x1, PT ;  /* 0x000000010b00780c */ /* 0x001fd60003f46270 */
[----:B------:R-:W-:Y:S05]  /*2bc0*/  @!P1 BRA `(.L_x_32) ;  /* 0x0000000400049947 */ /* 0x000fea0003800000 */
[----:B------:R-:W-:Y:S02]  /*2bd0*/  WARPGROUP.DEPBAR.LE gsb0, 0x0 ;  /* 0x00008000000079c5 */ /* 0x000fe40000010000 */
[----:B------:R-:W-:Y:S01]  /*2be0*/  FADD R145, R56, R145 ;  /* 0x0000009138917221 */ /* 0x000fe20000000000 */
        /* <DEDUP_REMOVED lines=62> */
[----:B------:R-:W-:-:S07]  /*2fd0*/  FADD R20, R20, R55 ;  /* 0x0000003714147221 */ /* 0x000fce0000000000 */
.L_x_32:
[----:B------:R-:W-:Y:S02]  /*2fe0*/  WARPGROUP.DEPBAR.LE gsb0, 0x0 ;  /* 0x00008000000079c5 */ /* 0x000fe40000010000 */
[----:B------:R-:W-:Y:S05]  /*2ff0*/  @!P2 BRA `(.L_x_33) ;  /* 0x000000000050a947 */ /* 0x000fea0003800000 */
[----:B------:R-:W-:-:S13]  /*3000*/  ISETP.NE.AND P1, PT, R146, 0x3, PT ;  /* 0x000000039200780c */ /* 0x000fda0003f25270 */
[----:B------:R-:W-:Y:S05]  /*3010*/  @!P1 BRA `(.L_x_34) ;  /* 0x0000000000049947 */ /* 0x000fea0003800000 */
[----:B------:R-:W-:Y:S01]  /*3020*/  BPT.TRAP 0x1 ;  /* 0x000000040000795c */ /* 0x000fe20000300000 */
.L_x_34:
[----:B------:R-:W-:Y:S01]  /*3030*/  BSSY B0, `(.L_x_35) ;  /* 0x000000e000007945 */ /* 0x000fe20003800000 */
[----:B------:R-:W-:-:S03]  /*3040*/  ISETP.GT.U32.AND P1, PT, R4, 0x1, PT ;  /* 0x000000010400780c */ /* 0x000fc60003f24070 */
[----:B------:R-:W-:Y:S10]  /*3050*/  @!P0 BRA `(.L_x_36) ;  /* 0x00000000002c8947 */ /* 0x000ff40003800000 */
[----:B------:R-:W-:-:S04]  /*3060*/  UISETP.LT.AND UP0, UPT, UR9, 0x1, UPT ;  /* 0x000000010900788c */ /* 0x000fc8000bf01270 */
[----:B------:R-:W-:-:S04]  /*3070*/  USEL UR8, UR9, 0x1, UP0 ;  /* 0x0000000109087887 */ /* 0x000fc80008000000 */
[----:B------:R-:W-:-:S04]  /*3080*/  UIADD3 UR8, UR5, UR9, -UR8 ;  /* 0x0000000905087290 */ /* 0x000fc8000fffe808 */
[----:B------:R-:W-:-:S04]  /*3090*/  UIMAD.WIDE.U32 UR6, UR8, -0x33333333, URZ ;  /* 0xcccccccd080678a5 */ /* 0x000fc8000f8e003f */
[----:B------:R-:W-:-:S04]  /*30a0*/  USHF.R.U32.HI UR6, URZ, 0x2, UR7 ;  /* 0x000000023f067899 */ /* 0x000fc80008011607 */
[----:B------:R-:W-:-:S04]  /*30b0*/  UIMAD UR8, UR6, -0x5, UR8 ;  /* 0xfffffffb060878a4 */ /* 0x000fc8000f8e0208 */
[----:B------:R-:W-:-:S04]  /*30c0*/  ULEA UR8, UR8, UR10, 0x3 ;  /* 0x0000000a08087291 */ /* 0x000fc8000f8e183f */
[----:B------:R-:W-:-:S06]  /*30d0*/  UIADD3 UR8, UR8, 0x28, URZ ;  /* 0x0000002808087890 */ /* 0x000fcc000fffe03f */
[----:B------:R-:W-:-:S05]  /*30e0*/  IMAD.U32 R12, RZ, RZ, UR8 ;  /* 0x00000008ff0c7e24 */ /* 0x000fca000f8e00ff */
[----:B------:R-:W-:-:S04]  /*30f0*/  PRMT R11, R5, 0x654, R12 ;  /* 0x00000654050b7816 */ /* 0x000fc8000000000c */
[----:B------:R0:W-:Y:S03]  /*3100*/  SYNCS.ARRIVE.TRANS64.RED.A1T0 RZ, [R11+URZ], RZ ;  /* 0x000000ff0bff79a7 */ /* 0x0001e6000810043f */
.L_x_36:
[----:B------:R-:W-:Y:S05]  /*3110*/  BSYNC B0 ;  /* 0x0000000000007941 */ /* 0x000fea0003800000 */
.L_x_35:
[----:B------:R-:W-:Y:S05]  /*3120*/  @P1 BRA `(.L_x_33) ;  /* 0x0000000000041947 */ /* 0x000fea0003800000 */
[----:B------:R-:W-:Y:S01]  /*3130*/  BPT.TRAP 0x1 ;  /* 0x000000040000795c */ /* 0x000fe20000300000 */
.L_x_33:
[----:B------:R-:W1:Y:S01]  /*3140*/  LDC R15, c[0x0][0x288] ;  /* 0x0000a200ff0f7b82 */ /* 0x000e620000000800 */
[--C-:B0-----:R-:W-:Y:S01]  /*3150*/  SHF.R.U32.HI R11, RZ, 0x2, R0.reuse ;  /* 0x00000002ff0b7819 */ /* 0x101fe20000011600 */
[----:B------:R-:W-:Y:S01]  /*3160*/  IMAD.SHL.U32 R31, R10, 0x40, RZ ;  /* 0x000000400a1f7824 */ /* 0x000fe200078e00ff */
[----:B------:R-:W-:Y:S01]  /*3170*/  SHF.R.U32.HI R14, RZ, 0x7, R0 ;  /* 0x00000007ff0e7819 */ /* 0x000fe20000011600 */
[----:B------:R-:W-:Y:S01]  /*3180*/  UIADD3 UR5, UR9, UR5, URZ ;  /* 0x0000000509057290 */ /* 0x000fe2000fffe03f */
[----:B------:R-:W-:Y:S01]  /*3190*/  LOP3.LUT R12, R11, 0x7, RZ, 0xc0, !PT ;  /* 0x000000070b0c7812 */ /* 0x000fe200078ec0ff */
[----:B------:R-:W-:Y:S01]  /*31a0*/  IMAD.SHL.U32 R26, R0, 0x2, RZ ;  /* 0x00000002001a7824 */ /* 0x000fe200078e00ff */
[----:B------:R-:W-:Y:S01]  /*31b0*/  LOP3.LUT R11, R14, 0x1, RZ, 0xc0, !PT ;  /* 0x000000010e0b7812 */ /* 0x000fe200078ec0ff */
[----:B------:R-:W-:Y:S01]  /*31c0*/  UISETP.GT.U32.AND UP0, UPT, UR5, 0x4, UPT ;  /* 0x000000040500788c */ /* 0x000fe2000bf04070 */
[C---:B------:R-:W-:Y:S01]  /*31d0*/  LOP3.LUT R14, R0.reuse, 0x3, RZ, 0xc0, !PT ;  /* 0x00000003000e7812 */ /* 0x040fe200078ec0ff */
[----:B------:R-:W-:Y:S01]  /*31e0*/  ULDC UR12, c[0x0][0x284] ;  /* 0x0000a100000c7ab9 */ /* 0x000fe20000000800 */
[----:B------:R-:W-:Y:S01]  /*31f0*/  LOP3.LUT R13, R0, 0x60, RZ, 0xc0, !PT ;  /* 0x00000060000d7812 */ /* 0x000fe200078ec0ff */
[----:B------:R-:W-:Y:S01]  /*3200*/  UISETP.LT.U32.AND UP0, UPT, UR9, 0x5, UP0 ;  /* 0x000000050900788c */ /* 0x000fe20008701070 */
[----:B------:R-:W-:Y:S01]  /*3210*/  SHF.R.S32.HI R34, RZ, 0x1f, R6 ;  /* 0x0000001fff227819 */ /* 0x000fe20000011406 */
[----:B------:R-:W-:Y:S01]  /*3220*/  UISETP.GE.U32.AND UP1, UPT, UR9, 0x5, UPT ;  /* 0x000000050900788c */ /* 0x000fe2000bf26070 */
[----:B------:R-:W-:Y:S01]  /*3230*/  SHF.R.U32.HI R13, RZ, 0x1, R13 ;  /* 0x00000001ff0d7819 */ /* 0x000fe2000001160d */
[----:B------:R-:W-:Y:S01]  /*3240*/  ULDC.64 UR10, c[0x0][0x5d0] ;  /* 0x00017400000a7ab9 */ /* 0x000fe20000000a00 */
[----:B------:R-:W-:Y:S01]  /*3250*/  LOP3.LUT R26, R31, 0x6, R26, 0xf8, !PT ;  /* 0x000000061f1a7812 */ /* 0x000fe200078ef81a */
[----:B------:R-:W-:Y:S01]  /*3260*/  UIMAD.WIDE.U32 UR6, UR5, -0x33333333, URZ ;  /* 0xcccccccd050678a5 */ /* 0x000fe2000f8e003f */
[----:B------:R-:W-:Y:S01]  /*3270*/  IADD3 R16, RZ, -R13, -R12 ;  /* 0x8000000dff107210 */ /* 0x000fe20007ffe80c */
[----:B------:R-:W-:Y:S01]  /*3280*/  USEL UR8, URZ, 0x1, !UP0 ;  /* 0x000000013f087887 */ /* 0x000fe2000c000000 */
[----:B------:R-:W-:Y:S01]  /*3290*/  IMAD.SHL.U32 R33, R11, 0x40, RZ ;  /* 0x000000400b217824 */ /* 0x000fe200078e00ff */
[----:B------:R-:W-:Y:S01]  /*32a0*/  SHF.R.S32.HI R27, RZ, 0x1f, R26 ;  /* 0x0000001fff1b7819 */ /* 0x000fe2000001141a */
[----:B------:R-:W-:Y:S01]  /*32b0*/  USHF.R.U32.HI UR6, URZ, 0x2, UR7 ;  /* 0x000000023f067899 */ /* 0x000fe20008011607 */
[----:B-1----:R-:W-:Y:S01]  /*32c0*/  IMAD R14, R14, -0x2, R15 ;  /* 0xfffffffe0e0e7824 */ /* 0x002fe200078e020f */
[----:B------:R-:W-:Y:S01]  /*32d0*/  ISETP.GE.AND P1, PT, R31, R15, PT ;  /* 0x0000000f1f00720c */ /* 0x000fe20003f26270 */
[----:B------:R-:W-:Y:S01]  /*32e0*/  IMAD.SHL.U32 R15, R7, 0x100, RZ ;  /* 0x00000100070f7824 */ /* 0x000fe200078e00ff */
[----:B------:R-:W-:Y:S01]  /*32f0*/  ULOP3.LUT UR4, UR4, UR8, URZ, 0x3c, !UPT ;  /* 0x0000000804047292 */ /* 0x000fe2000f8e3c3f */
[----:B------:R-:W-:Y:S01]  /*3300*/  IMAD R16, R11, -0x40, R16 ;  /* 0xffffffc00b107824 */ /* 0x000fe200078e0210 */
[----:B------:R-:W-:Y:S01]  /*3310*/  LOP3.LUT R33, R33, 0x40, R12, 0xe2, !PT ;  /* 0x0000004021217812 */ /* 0x000fe200078ee20c */
[----:B------:R-:W-:Y:S01]  /*3320*/  IMAD R11, R34, UR10, RZ ;  /* 0x0000000a220b7c24 */ /* 0x000fe2000f8e02ff */
[----:B------:R-:W-:Y:S01]  /*3330*/  ISETP.GE.OR P1, PT, R15, UR12, P1 ;  /* 0x0000000c0f007c0c */ /* 0x000fe20008f26670 */
[----:B------:R-:W-:Y:S01]  /*3340*/  IMAD.WIDE R24, R7, 0x100, RZ ;  /* 0x0000010007187825 */ /* 0x000fe200078e02ff */
[----:B------:R-:W-:Y:S01]  /*3350*/  UIMAD UR5, UR6, -0x5, UR5 ;  /* 0xfffffffb060578a4 */ /* 0x000fe2000f8e0205 */
[----:B------:R-:W-:Y:S01]  /*3360*/  IADD3 R32, -R15, UR12, R16 ;  /* 0x0000000c0f207c10 */ /* 0x000fe2000fffe110 */
[----:B------:R-:W-:Y:S01]  /*3370*/  @UP1 ULOP3.LUT UR4, UR4, 0x1, UR6, 0x78, !UPT ;  /* 0x0000000104041892 */ /* 0x000fe2000f8e7806 */
[----:B------:R-:W-:Y:S01]  /*3380*/  IMAD R7, R6, UR11, R11 ;  /* 0x0000000b06077c24 */ /* 0x000fe2000f8e020b */
[----:B------:R-:W-:Y:S01]  /*3390*/  LOP3.LUT R33, R24, R33, R13, 0xfe, !PT ;  /* 0x0000002118217212 */ /* 0x000fe200078efe0d */
[----:B------:R-:W-:-:S04]  /*33a0*/  IMAD.WIDE.U32 R10, R6, UR10, R26 ;  /* 0x0000000a060a7c25 */ /* 0x000fc8000f8e001a */
[----:B------:R-:W-:Y:S02]  /*33b0*/  IMAD.IADD R11, R11, 0x1, R7 ;  /* 0x000000010b0b7824 */ /* 0x000fe400078e0207 */
[----:B------:R-:W-:Y:S02]  /*33c0*/  IMAD.IADD R31, R14, 0x1, -R31 ;  /* 0x000000010e1f7824 */ /* 0x000fe400078e0a1f */
[----:B------:R-:W-:Y:S01]  /*33d0*/  IMAD.MOV.U32 R30, RZ, RZ, -0x1 ;  /* 0xffffffffff1e7424 */ /* 0x000fe200078e00ff */
[----:B------:R-:W-:Y:S06]  /*33e0*/  @P1 BRA `(.L_x_37) ;  /* 0x0000004800081947 */ /* 0x000fec0003800000 */
[----:B------:R-:W0:Y:S01]  /*33f0*/  LDC.64 R28, c[0x0][0x5c8] ;  /* 0x00017200ff1c7b82 */ /* 0x000e220000000a00 */
[----:B------:R-:W-:Y:S01]  /*3400*/  ULDC.64 UR6, c[0x0][0x5c0] ;  /* 0x0001700000067ab9 */ /* 0x000fe20000000a00 */
[----:B------:R-:W-:Y:S01]  /*3410*/  BSSY B0, `(.L_x_37) ;  /* 0x000047f000007945 */ /* 0x000fe20003800000 */
[-C--:B0-----:R-:W-:Y:S02]  /*3420*/  IMAD R12, R25, R28.reuse, RZ ;  /* 0x0000001c190c7224 */ /* 0x081fe400078e02ff */
[----:B------:R-:W-:-:S04]  /*3430*/  IMAD.WIDE.U32 R10, R33, R28, R10 ;  /* 0x0000001c210a7225 */ /* 0x000fc800078e000a */
[----:B------:R-:W-:Y:S01]  /*3440*/  IMAD R13, R33, R29, R12 ;  /* 0x0000001d210d7224 */ /* 0x000fe200078e020c */
[C---:B------:R-:W-:Y:S01]  /*3450*/  LEA R14, P2, R28.reuse, R10, 0x3 ;  /* 0x0000000a1c0e7211 */ /* 0x040fe200078418ff */
[----:B------:R-:W-:Y:S01]  /*3460*/  IMAD.SHL.U32 R7, R28, 0x80, RZ ;  /* 0x000000801c077824 */ /* 0x000fe200078e00ff */
[----:B------:R-:W-:Y:S01]  /*3470*/  IADD3 R16, P1, R10, UR6, RZ ;  /* 0x000000060a107c10 */ /* 0x000fe2000ff3e0ff */
[----:B------:R-:W-:Y:S01]  /*3480*/  IMAD.IADD R36, R11, 0x1, R13 ;  /* 0x000000010b247824 */ /* 0x000fe200078e020d */
[----:B------:R-:W-:Y:S02]  /*3490*/  SHF.L.U64.HI R11, R28, 0x7, R29 ;  /* 0x000000071c0b7819 */ /* 0x000fe4000001021d */
[----:B------:R-:W-:Y:S02]  /*34a0*/  IADD3 R12, P5, P6, R10, UR6, R7 ;  /* 0x000000060a0c7c10 */ /* 0x000fe4000febe007 */
[----:B------:R-:W-:Y:S02]  /*34b0*/  LEA.HI.X R28, R28, R36, R29, 0x3, P2 ;  /* 0x000000241c1c7211 */ /* 0x000fe400010f1c1d */
[----:B------:R-:W-:-:S02]  /*34c0*/  IADD3.X R13, R36, UR7, R11, P5, P6 ;  /* 0x00000007240d7c10 */ /* 0x000fc4000afec40b */
[----:B---3-5:R-:W-:Y:S02]  /*34d0*/  FSETP.NEU.AND P5, PT, R9, RZ, PT ;  /* 0x000000ff0900720b */ /* 0x028fe40003fad000 */
[----:B------:R-:W-:Y:S02]  /*34e0*/  IADD3.X R17, R36, UR7, RZ, P1, !PT ;  /* 0x0000000724117c10 */ /* 0x000fe40008ffe4ff */
[C---:B------:R-:W-:Y:S02]  /*34f0*/  IADD3 R10, P1, P2, R14.reuse, UR6, R7 ;  /* 0x000000060e0a7c10 */ /* 0x040fe4000fa3e007 */
[----:B------:R-:W-:Y:S02]  /*3500*/  IADD3 R14, P3, R14, UR6, RZ ;  /* 0x000000060e0e7c10 */ /* 0x000fe4000ff7e0ff */
[C---:B------:R-:W-:Y:S02]  /*3510*/  IADD3.X R11, R28.reuse, UR7, R11, P1, P2 ;  /* 0x000000071c0b7c10 */ /* 0x040fe40008fe440b */
[----:B------:R-:W-:-:S03]  /*3520*/  IADD3.X R15, R28, UR7, RZ, P3, !PT ;  /* 0x000000071c0f7c10 */ /* 0x000fc60009ffe4ff */
[----:B------:R-:W-:Y:S06]  /*3530*/  @!P5 BRA `(.L_x_38) ;  /* 0x0000003400a0d947 */ /* 0x000fec0003800000 */
[----:B------:R-:W-:Y:S01]  /*3540*/  ULDC.64 UR6, c[0x0][0x5b8] ;  /* 0x00016e0000067ab9 */ /* 0x000fe20000000a00 */
[----:B------:R-:W-:Y:S01]  /*3550*/  ISETP.GE.AND P1, PT, R32, 0x1, PT ;  /* 0x000000012000780c */ /* 0x000fe20003f26270 */
[----:B------:R-:W-:Y:S01]  /*3560*/  IMAD R7, R34, UR6, RZ ;  /* 0x0000000622077c24 */ /* 0x000fe2000f8e02ff */
[----:B------:R-:W-:Y:S01]  /*3570*/  ULDC.64 UR10, c[0x0][0x5a8] ;  /* 0x00016a00000a7ab9 */ /* 0x000fe20000000a00 */
[C---:B------:R-:W-:Y:S01]  /*3580*/  IMAD.WIDE.U32 R26, R6.reuse, UR6, R26 ;  /* 0x00000006061a7c25 */ /* 0x040fe2000f8e001a */
[----:B------:R-:W-:Y:S01]  /*3590*/  ISETP.LT.OR P5, PT, R31, 0x1, !P1 ;  /* 0x000000011f00780c */ /* 0x000fe20004fa1670 */
[----:B------:R-:W-:Y:S02]  /*35a0*/  BSSY B1, `(.L_x_39) ;  /* 0x000000d000017945 */ /* 0x000fe40003800000 */
[----:B------:R-:W-:Y:S01]  /*35b0*/  IMAD R7, R6, UR7, R7 ;  /* 0x0000000706077c24 */ /* 0x000fe2000f8e0207 */
[----:B------:R-:W-:Y:S01]  /*35c0*/  ULDC.64 UR6, c[0x0][0x5b0] ;  /* 0x00016c0000067ab9 */ /* 0x000fe20000000a00 */
[----:B------:R-:W-:-:S02]  /*35d0*/  IMAD.MOV.U32 R6, RZ, RZ, R26 ;  /* 0x000000ffff067224 */ /* 0x000fc400078e001a */
[----:B------:R-:W-:Y:S02]  /*35e0*/  IMAD.IADD R7, R27, 0x1, R7 ;  /* 0x000000011b077824 */ /* 0x000fe400078e0207 */
[----:B------:R-:W-:Y:S02]  /*35f0*/  IMAD R28, R25, UR6, RZ ;  /* 0x00000006191c7c24 */ /* 0x000fe4000f8e02ff */
[----:B------:R-:W-:-:S04]  /*3600*/  IMAD.WIDE.U32 R26, R33, UR6, R6 ;  /* 0x00000006211a7c25 */ /* 0x000fc8000f8e0006 */
[--C-:B------:R-:W-:Y:S01]  /*3610*/  IMAD R29, R33, UR7, R28.reuse ;  /* 0x00000007211d7c24 */ /* 0x100fe2000f8e021c */
[----:B------:R-:W-:Y:S02]  /*3620*/  IADD3 R26, P2, R26, UR10, RZ ;  /* 0x0000000a1a1a7c10 */ /* 0x000fe4000ff5e0ff */
[----:B------:R-:W-:Y:S02]  /*3630*/  PRMT R28, RZ, 0x7610, R28 ;  /* 0x00007610ff1c7816 */ /* 0x000fe4000000001c */
[----:B------:R-:W-:Y:S01]  /*3640*/  IADD3.X R27, R27, UR11, R29, P2, !PT ;  /* 0x0000000b1b1b7c10 */ /* 0x000fe200097fe41d */
[----:B------:R-:W-:Y:S08]  /*3650*/  @P5 BRA `(.L_x_40) ;  /* 0x0000000000045947 */ /* 0x000ff00003800000 */
[----:B------:R0:W5:Y:S02]  /*3660*/  LDG.E.U8 R28, desc[UR20][R26.64] ;  /* 0x000000141a1c7981 */ /* 0x000164000c1e1100 */
.L_x_40:
[----:B------:R-:W-:Y:S05]  /*3670*/  BSYNC B1 ;  /* 0x0000000000017941 */ /* 0x000fea0003800000 */
.L_x_39:
[----:B-----5:R-:W-:Y:S01]  /*3680*/  LOP3.LUT R28, R28, 0xff, RZ, 0xc0, !PT ;  /* 0x000000ff1c1c7812 */ /* 0x020fe200078ec0ff */
[----:B------:R-:W-:Y:S01]  /*3690*/  BSSY B1, `(.L_x_41) ;  /* 0x000000b000017945 */ /* 0x000fe20003800000 */
[----:B------:R-:W-:Y:S02]  /*36a0*/  ISETP.LT.OR P3, PT, R31, 0x2, !P1 ;  /* 0x000000021f00780c */ /* 0x000fe40004f61670 */
[----:B------:R-:W-:-:S05]  /*36b0*/  F2FP.F16.E5M2.UNPACK_B R28, R28 ;  /* 0x0000001cff1c723e */ /* 0x000fca00020004ff */
[----:B------:R-:W-:-:S05]  /*36c0*/  HADD2.F32 R28, -RZ, R28.H0_H0 ;  /* 0x2000001cff1c7230 */ /* 0x000fca0000004100 */
[----:B------:R-:W-:-:S04]  /*36d0*/  FMUL R28, R28, R9 ;  /* 0x000000091c1c7220 */ /* 0x000fc80000400000 */
[----:B--2---:R-:W-:-:S05]  /*36e0*/  FFMA R28, R145, R8, R28 ;  /* 0x00000008911c7223 */ /* 0x004fca000000001c */
[----:B------:R-:W-:Y:S02]  /*36f0*/  F2FP.SATFINITE.E5M2.F32.PACK_AB_MERGE_C R29, RZ, R28, RZ ;  /* 0x0000001cff1d723e */ /* 0x000fe400048060ff */
[----:B------:R-:W-:-:S03]  /*3700*/  PRMT R28, RZ, 0x7610, R28 ;  /* 0x00007610ff1c7816 */ /* 0x000fc6000000001c */
[----:B------:R1:W-:Y:S01]  /*3710*/  @!P5 STG.E.U8 desc[UR20][R16.64], R29 ;  /* 0x0000001d1000d986 */ /* 0x0003e2000c101114 */
[----:B------:R-:W-:Y:S05]  /*3720*/  @P3 BRA `(.L_x_42) ;  /* 0x0000000000043947 */ /* 0x000fea0003800000 */
[----:B------:R2:W5:Y:S02]  /*3730*/  LDG.E.U8 R28, desc[UR20][R26.64+0x1] ;  /* 0x000001141a1c7981 */ /* 0x000564000c1e1100 */
.L_x_42:
[----:B------:R-:W-:Y:S05]  /*3740*/  BSYNC B1 ;  /* 0x0000000000017941 */ /* 0x000fea0003800000 */
.L_x_41:
[----:B-----5:R-:W-:Y:S01]  /*3750*/  LOP3.LUT R28, R28, 0xff, RZ, 0xc0, !PT ;  /* 0x000000ff1c1c7812 */ /* 0x020fe200078ec0ff */
[----:B------:R-:W-:Y:S01]  /*3760*/  BSSY B1, `(.L_x_43) ;  /* 0x0000013000017945 */ /* 0x000fe20003800000 */
[----:B------:R-:W-:Y:S02]  /*3770*/  IADD3 R37, P2, R33, 0x8, RZ ;  /* 0x0000000821257810 */ /* 0x000fe40007f5e0ff */
[----:B------:R-:W-:-:S03]  /*3780*/  F2FP.F16.E5M2.UNPACK_B R28, R28 ;  /* 0x0000001cff1c723e */ /* 0x000fc600020004ff */
[----:B-1----:R-:W-:Y:S01]  /*3790*/  IMAD.X R29, RZ, RZ, R25, P2 ;  /* 0x000000ffff1d7224 */ /* 0x002fe200010e0619 */
[----:B------:R-:W-:Y:S01]  /*37a0*/  ISETP.GE.AND P2, PT, R32, 0x9, PT ;  /* 0x000000092000780c */ /* 0x000fe20003f46270 */
[----:B------:R-:W-:Y:S02]  /*37b0*/  HADD2.F32 R28, -RZ, R28.H0_H0 ;  /* 0x2000001cff1c7230 */ /* 0x000fe40000004100 */
[----:B------:R-:W-:Y:S01]  /*37c0*/  IMAD R34, R29, UR6, RZ ;  /* 0x000000061d227c24 */ /* 0x000fe2000f8e02ff */
[----:B------:R-:W-:Y:S02]  /*37d0*/  ISETP.LT.OR P5, PT, R31, 0x1, !P2 ;  /* 0x000000011f00780c */ /* 0x000fe400057a1670 */
[----:B------:R-:W-:Y:S01]  /*37e0*/  FMUL R35, R28, R9 ;  /* 0x000000091c237220 */ /* 0x000fe20000400000 */
[----:B------:R-:W-:-:S04]  /*37f0*/  IMAD.WIDE.U32 R28, R37, UR6, R6 ;  /* 0x00000006251c7c25 */ /* 0x000fc8000f8e0006 */
[----:B------:R-:W-:Y:S01]  /*3800*/  FFMA R35, R144, R8, R35 ;  /* 0x0000000890237223 */ /* 0x000fe20000000023 */
[--C-:B------:R-:W-:Y:S01]  /*3810*/  IMAD R37, R37, UR7, R34.reuse ;  /* 0x0000000725257c24 */ /* 0x100fe2000f8e0222 */
[----:B------:R-:W-:Y:S02]  /*3820*/  IADD3 R28, P6, R28, UR10, RZ ;  /* 0x0000000a1c1c7c10 */ /* 0x000fe4000ffde0ff */
[----:B------:R-:W-:Y:S02]  /*3830*/  PRMT R34, RZ, 0x7610, R34 ;  /* 0x00007610ff227816 */ /* 0x000fe40000000022 */
[----:B------:R-:W-:Y:S02]  /*3840*/  F2FP.SATFINITE.E5M2.F32.PACK_AB_MERGE_C R35, RZ, R35, RZ ;  /* 0x00000023ff23723e */ /* 0x000fe400048060ff */
[----:B------:R-:W-:-:S03]  /*3850*/  IADD3.X R29, R29, UR11, R37, P6, !PT ;  /* 0x0000000b1d1d7c10 */ /* 0x000fc6000b7fe425 */
[----:B------:R1:W-:Y:S01]  /*3860*/  @!P3 STG.E.U8 desc[UR20][R16.64+0x1], R35 ;  /* 0x000001231000b986 */ /* 0x0003e2000c101114 */
[----:B------:R-:W-:Y:S05]  /*3870*/  @P5 BRA `(.L_x_44) ;  /* 0x0000000000045947 */ /* 0x000fea0003800000 */
[----:B------:R3:W5:Y:S02]  /*3880*/  LDG.E.U8 R34, desc[UR20][R28.64] ;  /* 0x000000141c227981 */ /* 0x000764000c1e1100 */
.L_x_44:
[----:B------:R-:W-:Y:S05]  /*3890*/  BSYNC B1 ;  /* 0x0000000000017941 */ /* 0x000fea0003800000 */
.L_x_43:
[----:B-----5:R-:W-:Y:S01]  /*38a0*/  LOP3.LUT R34, R34, 0xff, RZ, 0xc0, !PT ;  /* 0x000000ff22227812 */ /* 0x020fe200078ec0ff */
[----:B------:R-:W-:Y:S01]  /*38b0*/  BSSY B1, `(.L_x_45) ;  /* 0x000000b000017945 */ /* 0x000fe20003800000 */
[----:B------:R-:W-:Y:S02]  /*38c0*/  ISETP.LT.OR P3, PT, R31, 0x2, !P2 ;  /* 0x000000021f00780c */ /* 0x000fe40005761670 */
[----:B------:R-:W-:-:S05]  /*38d0*/  F2FP.F16.E5M2.UNPACK_B R34, R34 ;  /* 0x00000022ff22723e */ /* 0x000fca00020004ff */
[----:B------:R-:W-:-:S05]  /*38e0*/  HADD2.F32 R34, -RZ, R34.H0_H0 ;  /* 0x20000022ff227230 */ /* 0x000fca0000004100 */
[----:B------:R-:W-:-:S04]  /*38f0*/  FMUL R34, R34, R9 ;  /* 0x0000000922227220 */ /* 0x000fc80000400000 */
[----:B------:R-:W-:-:S05]  /*3900*/  FFMA R34, R143, R8, R34 ;  /* 0x000000088f227223 */ /* 0x000fca0000000022 */
[----:B-1----:R-:W-:Y:S02]  /*3910*/  F2FP.SATFINITE.E5M2.F32.PACK_AB_MERGE_C R35, RZ, R34, RZ ;  /* 0x00000022ff23723e */ /* 0x002fe400048060ff */
[----:B------:R-:W-:-:S03]  /*3920*/  PRMT R34, RZ, 0x7610, R34 ;  /* 0x00007610ff227816 */ /* 0x000fc60000000022 */
[----:B------:R1:W-:Y:S01]  /*3930*/  @!P5 STG.E.U8 desc[UR20][R14.64], R35 ;  /* 0x000000230e00d986 */ /* 0x0003e2000c101114 */
[----:B------:R-:W-:Y:S05]  /*3940*/  @P3 BRA `(.L_x_46) ;  /* 0x0000000000043947 */ /* 0x000fea0003800000 */
[----:B------:R4:W5:Y:S02]  /*3950*/  LDG.E.U8 R34, desc[UR20][R28.64+0x1] ;  /* 0x000001141c227981 */ /* 0x000964000c1e1100 */
.L_x_46:
[----:B------:R-:W-:Y:S05]  /*3960*/  BSYNC B1 ;  /* 0x0000000000017941 */ /* 0x000fea0003800000 */
.L_x_45:
[----:B-----5:R-:W-:Y:S01]  /*3970*/  LOP3.LUT R34, R34, 0xff, RZ, 0xc0, !PT ;  /* 0x000000ff22227812 */ /* 0x020fe200078ec0ff */
[----:B------:R-:W-:Y:S01]  /*3980*/  BSSY B1, `(.L_x_47) ;  /* 0x000000b000017945 */ /* 0x000fe20003800000 */
[----:B------:R-:W-:Y:S02]  /*3990*/  ISETP.LT.OR P5, PT, R31, 0x9, !P1 ;  /* 0x000000091f00780c */ /* 0x000fe40004fa1670 */
[----:B------:R-:W-:-:S05]  /*39a0*/  F2FP.F16.E5M2.UNPACK_B R34, R34 ;  /* 0x00000022ff22723e */ /* 0x000fca00020004ff */
[----:B------:R-:W-:-:S05]  /*39b0*/  HADD2.F32 R34, -RZ, R34.H0_H0 ;  /* 0x20000022ff227230 */ /* 0x000fca0000004100 */
[----:B-1----:R-:W-:Y:S01]  /*39c0*/  FMUL R35, R34, R9 ;  /* 0x0000000922237220 */ /* 0x002fe20000400000 */
[----:B------:R-:W-:-:S03]  /*39d0*/  PRMT R34, RZ, 0x7610, R34 ;  /* 0x00007610ff227816 */ /* 0x000fc60000000022 */
[----:B------:R-:W-:-:S05]  /*39e0*/  FFMA R35, R142, R8, R35 ;  /* 0x000000088e237223 */ /* 0x000fca0000000023 */
[----:B------:R-:W-:-:S05]  /*39f0*/  F2FP.SATFINITE.E5M2.F32.PACK_AB_MERGE_C R35, RZ, R35, RZ ;  /* 0x00000023ff23723e */ /* 0x000fca00048060ff */
[----:B------:R1:W-:Y:S01]  /*3a00*/  @!P3 STG.E.U8 desc[UR20][R14.64+0x1], R35 ;  /* 0x000001230e00b986 */ /* 0x0003e2000c101114 */
[----:B------:R-:W-:Y:S05]  /*3a10*/  @P5 BRA `(.L_x_48) ;  /* 0x0000000000045947 */ /* 0x000fea0003800000 */
[----:B------:R0:W5:Y:S02]  /*3a20*/  LDG.E.U8 R34, desc[UR20][R26.64+0x8] ;  /* 0x000008141a227981 */ /* 0x000164000c1e1100 */
.L_x_48:
[----:B------:R-:W-:Y:S05]  /*3a30*/  BSYNC B1 ;  /* 0x0000000000017941 */ /* 0x000fea0003800000 */
.L_x_47:
        /* <DEDUP_REMOVED lines=12> */
.L_x_50:
[----:B------:R-:W-:Y:S05]  /*3b00*/  BSYNC B1 ;  /* 0x0000000000017941 */ /* 0x000fea0003800000 */
.L_x_49:
        /* <DEDUP_REMOVED lines=12> */
.L_x_52:
[----:B------:R-:W-:Y:S05]  /*3bd0*/  BSYNC B1 ;  /* 0x0000000000017941 */ /* 0x000fea0003800000 */
.L_x_51:
        /* <DEDUP_REMOVED lines=12> */
.L_x_54:
[----:B------:R-:W-:Y:S05]  /*3ca0*/  BSYNC B1 ;  /* 0x0000000000017941 */ /* 0x000fea0003800000 */
.L_x_53:
        /* <DEDUP_REMOVED lines=12> */
.L_x_56:
[----:B------:R-:W-:Y:S05]  /*3d70*/  BSYNC B1 ;  /* 0x0000000000017941 */ /* 0x000fea0003800000 */
.L_x_55:
        /* <DEDUP_REMOVED lines=12> */
.L_x_58:
[----:B------:R-:W-:Y:S05]  /*3e40*/  BSYNC B1 ;  /* 0x0000000000017941 */ /* 0x000fea0003800000 */
.L_x_57:
        /* <DEDUP_REMOVED lines=12> */
.L_x_60:
[----:B------:R-:W-:Y:S05]  /*3f10*/  BSYNC B1 ;  /* 0x0000000000017941 */ /* 0x000fea0003800000 */
.L_x_59:
        /* <DEDUP_REMOVED lines=12> */
.L_x_62:
[----:B------:R-:W-:Y:S05]  /*3fe0*/  BSYNC B1 ;  /* 0x0000000000017941 */ /* 0x000fea0003800000 */
.L_x_61:
        /* <DEDUP_REMOVED lines=12> */
.L_x_64:
[----:B------:R-:W-:Y:S05]  /*40b0*/  BSYNC B1 ;  /* 0x0000000000017941 */ /* 0x000fea0003800000 */
.L_x_63:
        /* <DEDUP_REMOVED lines=12> */
.L_x_66:
[----:B------:R-:W-:Y:S05]  /*4180*/  BSYNC B1 ;  /* 0x0000000000017941 */ /* 0x000fea0003800000 */
.L_x_65:
        /* <DEDUP_REMOVED lines=12> */
.L_x_68:
[----:B------:R-:W-:Y:S05]  /*4250*/  BSYNC B1 ;  /* 0x0000000000017941 */ /* 0x000fea0003800000 */
.L_x_67:
        /* <DEDUP_REMOVED lines=12> */
.L_x_70:
[----:B------:R-:W-:Y:S05]  /*4320*/  BSYNC B1 ;  /* 0x0000000000017941 */ /* 0x000fea0003800000 */
.L_x_69:
        /* <DEDUP_REMOVED lines=12> */
.L_x_72:
[----:B------:R-:W-:Y:S05]  /*43f0*/  BSYNC B1 ;  /* 0x0000000000017941 */ /* 0x000fea0003800000 */
.L_x_71:
        /* <DEDUP_REMOVED lines=12> */
.L_x_74:
[----:B------:R-:W-:Y:S05]  /*44c0*/  BSYNC B1 ;  /* 0x0000000000017941 */ /* 0x000fea0003800000 */
.L_x_73:
        /* <DEDUP_REMOVED lines=12> */
.L_x_76:
[----:B------:R-:W-:Y:S05]  /*4590*/  BSYNC B1 ;  /* 0x0000000000017941 */ /* 0x000fea0003800000 */
.L_x_75:
        /* <DEDUP_REMOVED lines=12> */
.L_x_78:
[----:B------:R-:W-:Y:S05]  /*4660*/  BSYNC B1 ;  /* 0x0000000000017941 */ /* 0x000fea0003800000 */
.L_x_77:
        /* <DEDUP_REMOVED lines=12> */
.L_x_80:
[----:B------:R-:W-:Y:S05]  /*4730*/  BSYNC B1 ;  /* 0x0000000000017941 */ /* 0x000fea0003800000 */
.L_x_79:
        /* <DEDUP_REMOVED lines=12> */
.L_x_82:
[----:B------:R-:W-:Y:S05]  /*4800*/  BSYNC B1 ;  /* 0x0000000000017941 */ /* 0x000fea0003800000 */
.L_x_81:
        /* <DEDUP_REMOVED lines=12> */
.L_x_84:
[----:B------:R-:W-:Y:S05]  /*48d0*/  BSYNC B1 ;  /* 0x0000000000017941 */ /* 0x000fea0003800000 */
.L_x_83:
        /* <DEDUP_REMOVED lines=12> */
.L_x_86:
[----:B------:R-:W-:Y:S05]  /*49a0*/  BSYNC B1 ;  /* 0x0000000000017941 */ /* 0x000fea0003800000 */
.L_x_85:
        /* <DEDUP_REMOVED lines=12> */
.L_x_88:
[----:B------:R-:W-:Y:S05]  /*4a70*/  BSYNC B1 ;  /* 0x0000000000017941 */ /* 0x000fea0003800000 */
.L_x_87:
        /* <DEDUP_REMOVED lines=12> */
.L_x_90:
[----:B------:R-:W-:Y:S05]  /*4b40*/  BSYNC B1 ;  /* 0x0000000000017941 */ /* 0x000fea0003800000 */
.L_x_89:
        /* <DEDUP_REMOVED lines=12> */
.L_x_92:
[----:B------:R-:W-:Y:S05]  /*4c10*/  BSYNC B1 ;  /* 0x0000000000017941 */ /* 0x000fea0003800000 */
.L_x_91:
        /* <DEDUP_REMOVED lines=12> */
.L_x_94:
[----:B------:R-:W-:Y:S05]  /*4ce0*/  BSYNC B1 ;  /* 0x0000000000017941 */ /* 0x000fea0003800000 */
.L_x_93:
        /* <DEDUP_REMOVED lines=12> */
.L_x_96:
[----:B------:R-:W-:Y:S05]  /*4db0*/  BSYNC B1 ;  /* 0x0000000000017941 */ /* 0x000fea0003800000 */
.L_x_95:
        /* <DEDUP_REMOVED lines=12> */
.L_x_98:
[----:B------:R-:W-:Y:S05]  /*4e80*/  BSYNC B1 ;  /* 0x0000000000017941 */ /* 0x000fea0003800000 */
.L_x_97:
[----:B-----5:R-:W-:Y:S01]  /*4e90*/  LOP3.LUT R34, R34, 0xff, RZ, 0xc0, !PT ;  /* 0x000000ff22227812 */ /* 0x020fe200078ec0ff */
[----:B------:R-:W-:Y:S01]  /*4ea0*/  BSSY B1, `(.L_x_99) ;  /* 0x000000b000017945 */ /* 0x000fe20003800000 */
[----:B------:R-:W-:Y:S02]  /*4eb0*/  ISETP.LT.OR P3, PT, R31, 0x39, !P2 ;  /* 0x000000391f00780c */ /* 0x000fe40005761670 */
[----:B------:R-:W-:Y:S02]  /*4ec0*/  F2FP.F16.E5M2.UNPACK_B R34, R34 ;  /* 0x00000022ff22723e */ /* 0x000fe400020004ff */
[----:B0-2---:R-:W-:-:S03]  /*4ed0*/  PRMT R26, RZ, 0x7610, R26 ;  /* 0x00007610ff1a7816 */ /* 0x005fc6000000001a */
[----:B------:R-:W-:-:S05]  /*4ee0*/  HADD2.F32 R34, -RZ, R34.H0_H0 ;  /* 0x20000022ff227230 */ /* 0x000fca0000004100 */
[----:B------:R-:W-:-:S04]  /*4ef0*/  FMUL R27, R34, R9 ;  /* 0x00000009221b7220 */ /* 0x000fc80000400000 */
[----:B------:R-:W-:-:S05]  /*4f00*/  FFMA R27, R116, R8, R27 ;  /* 0x00000008741b7223 */ /* 0x000fca000000001b */
[----:B------:R-:W-:-:S05]  /*4f10*/  F2FP.SATFINITE.E5M2.F32.PACK_AB_MERGE_C R27, RZ, R27, RZ ;  /* 0x0000001bff1b723e */ /* 0x000fca00048060ff */
[----:B------:R0:W-:Y:S01]  /*4f20*/  @!P1 STG.E.U8 desc[UR20][R16.64+0x39], R27 ;  /* 0x0000391b10009986 */ /* 0x0001e2000c101114 */
[----:B------:R-:W-:Y:S05]  /*4f30*/  @P3 BRA `(.L_x_100) ;  /* 0x0000000000043947 */ /* 0x000fea0003800000 */
[----:B------:R2:W5:Y:S02]  /*4f40*/  LDG.E.U8 R26, desc[UR20][R28.64+0x38] ;  /* 0x000038141c1a7981 */ /* 0x000564000c1e1100 */
.L_x_100:
[----:B------:R-:W-:Y:S05]  /*4f50*/  BSYNC B1 ;  /* 0x0000000000017941 */ /* 0x000fea0003800000 */
.L_x_99:
[----:B-----5:R-:W-:Y:S01]  /*4f60*/  LOP3.LUT R26, R26, 0xff, RZ, 0xc0, !PT ;  /* 0x000000ff1a1a7812 */ /* 0x020fe200078ec0ff */
[----:B------:R-:W-:Y:S01]  /*4f70*/  BSSY B1, `(.L_x_101) ;  /* 0x000000b000017945 */ /* 0x000fe20003800000 */
[----:B------:R-:W-:Y:S02]  /*4f80*/  ISETP.LT.OR P2, PT, R31, 0x3a, !P2 ;  /* 0x0000003a1f00780c */ /* 0x000fe40005741670 */
[----:B------:R-:W-:Y:S02]  /*4f90*/  F2FP.F16.E5M2.UNPACK_B R26, R26 ;  /* 0x0000001aff1a723e */ /* 0x000fe400020004ff */
[----:B01----:R-:W-:-:S03]  /*4fa0*/  PRMT R16, RZ, 0x7610, R16 ;  /* 0x00007610ff107816 */ /* 0x003fc60000000010 */
[----:B------:R-:W-:-:S05]  /*4fb0*/  HADD2.F32 R26, -RZ, R26.H0_H0 ;  /* 0x2000001aff1a7230 */ /* 0x000fca0000004100 */
[----:B------:R-:W-:-:S04]  /*4fc0*/  FMUL R26, R26, R9 ;  /* 0x000000091a1a7220 */ /* 0x000fc80000400000 */
[----:B------:R-:W-:-:S05]  /*4fd0*/  FFMA R26, R115, R8, R26 ;  /* 0x00000008731a7223 */ /* 0x000fca000000001a */
[----:B------:R-:W-:-:S05]  /*4fe0*/  F2FP.SATFINITE.E5M2.F32.PACK_AB_MERGE_C R17, RZ, R26, RZ ;  /* 0x0000001aff11723e */ /* 0x000fca00048060ff */
[----:B------:R0:W-:Y:S01]  /*4ff0*/  @!P3 STG.E.U8 desc[UR20][R14.64+0x38], R17 ;  /* 0x000038110e00b986 */ /* 0x0001e2000c101114 */
[----:B------:R-:W-:Y:S05]  /*5000*/  @P2 BRA `(.L_x_102) ;  /* 0x0000000000042947 */ /* 0x000fea0003800000 */
[----:B------:R1:W5:Y:S02]  /*5010*/  LDG.E.U8 R16, desc[UR20][R28.64+0x39] ;  /* 0x000039141c107981 */ /* 0x000364000c1e1100 */
.L_x_102:
[----:B------:R-:W-:Y:S05]  /*5020*/  BSYNC B1 ;  /* 0x0000000000017941 */ /* 0x000fea0003800000 */
.L_x_101:
[----:B-----5:R-:W-:Y:S01]  /*5030*/  LOP3.LUT R16, R16, 0xff, RZ, 0xc0, !PT ;  /* 0x000000ff10107812 */ /* 0x020fe200078ec0ff */
[----:B------:R-:W-:Y:S01]  /*5040*/  BSSY B1, `(.L_x_103) ;  /* 0x0000013000017945 */ /* 0x000fe20003800000 */
[----:B-1234-:R-:W-:Y:S02]  /*5050*/  IADD3 R29, P1, R33, 0x80, RZ ;  /* 0x00000080211d7810 */ /* 0x01efe40007f3e0ff */
[----:B------:R-:W-:-:S03]  /*5060*/  F2FP.F16.E5M2.UNPACK_B R16, R16 ;  /* 0x00000010ff10723e */ /* 0x000fc600020004ff */
[----:B0-----:R-:W-:Y:S01]  /*5070*/  IMAD.X R17, RZ, RZ, R25, P1 ;  /* 0x000000ffff117224 */ /* 0x001fe200008e0619 */
        /* <DEDUP_REMOVED lines=15> */
.L_x_104:
[----:B------:R-:W-:Y:S05]  /*5170*/  BSYNC B1 ;  /* 0x0000000000017941 */ /* 0x000fea0003800000 */
.L_x_103:
[----:B-----5:R-:W-:Y:S01]  /*5180*/  LOP3.LUT R26, R26, 0xff, RZ, 0xc0, !PT ;  /* 0x000000ff1a1a7812 */ /* 0x020fe200078ec0ff */
[----:B------:R-:W-:Y:S01]  /*5190*/  BSSY B1, `(.L_x_105) ;  /* 0x000000b000017945 */ /* 0x000fe20003800000 */
[----:B------:R-:W-:Y:S02]  /*51a0*/  ISETP.LT.OR P3, PT, R31, 0x2, !P1 ;  /* 0x000000021f00780c */ /* 0x000fe40004f61670 */
[----:B------:R-:W-:Y:S02]  /*51b0*/  F2FP.F16.E5M2.UNPACK_B R26, R26 ;  /* 0x0000001aff1a723e */ /* 0x000fe400020004ff */
[----:B0-----:R-:W-:-:S03]  /*51c0*/  PRMT R14, RZ, 0x7610, R14 ;  /* 0x00007610ff0e7816 */ /* 0x001fc6000000000e */
[----:B------:R-:W-:-:S05]  /*51d0*/  HADD2.F32 R26, -RZ, R26.H0_H0 ;  /* 0x2000001aff1a7230 */ /* 0x000fca0000004100 */
[----:B------:R-:W-:-:S04]  /*51e0*/  FMUL R26, R26, R9 ;  /* 0x000000091a1a7220 */ /* 0x000fc80000400000 */
[----:B------:R-:W-:-:S05]  /*51f0*/  FFMA R26, R113, R8, R26 ;  /* 0x00000008711a7223 */ /* 0x000fca000000001a */
[----:B------:R-:W-:-:S05]  /*5200*/  F2FP.SATFINITE.E5M2.F32.PACK_AB_MERGE_C R15, RZ, R26, RZ ;  /* 0x0000001aff0f723e */ /* 0x000fca00048060ff */
[----:B------:R0:W-:Y:S01]  /*5210*/  @!P5 STG.E.U8 desc[UR20][R12.64], R15 ;  /* 0x0000000f0c00d986 */ /* 0x0001e2000c101114 */
[----:B------:R-:W-:Y:S05]  /*5220*/  @P3 BRA `(.L_x_106) ;  /* 0x0000000000043947 */ /* 0x000fea0003800000 */
[----:B------:R2:W5:Y:S02]  /*5230*/  LDG.E.U8 R14, desc[UR20][R16.64+0x1] ;  /* 0x00000114100e7981 */ /* 0x000564000c1e1100 */
.L_x_106:
[----:B------:R-:W-:Y:S05]  /*5240*/  BSYNC B1 ;  /* 0x0000000000017941 */ /* 0x000fea0003800000 */
.L_x_105:
[----:B-----5:R-:W-:Y:S01]  /*5250*/  LOP3.LUT R14, R14, 0xff, RZ, 0xc0, !PT ;  /* 0x000000ff0e0e7812 */ /* 0x020fe200078ec0ff */
[----:B------:R-:W-:Y:S01]  /*5260*/  BSSY B1, `(.L_x_107) ;  /* 0x0000013000017945 */ /* 0x000fe20003800000 */
[----:B------:R-:W-:Y:S02]  /*5270*/  IADD3 R33, P2, R33, 0x88, RZ ;  /* 0x0000008821217810 */ /* 0x000fe40007f5e0ff */
[----:B------:R-:W-:-:S03]  /*5280*/  F2FP.F16.E5M2.UNPACK_B R14, R14 ;  /* 0x0000000eff0e723e */ /* 0x000fc600020004ff */
[----:B------:R-:W-:Y:S01]  /*5290*/  IMAD.X R24, RZ, RZ, R25, P2 ;  /* 0x000000ffff187224 */ /* 0x000fe200010e0619 */
[----:B------:R-:W-:Y:S01]  /*52a0*/  ISETP.GE.AND P2, PT, R32, 0x89, PT ;  /* 0x000000892000780c */ /* 0x000fe20003f46270 */
[----:B------:R-:W-:Y:S02]  /*52b0*/  HADD2.F32 R14, -RZ, R14.H0_H0 ;  /* 0x2000000eff0e7230 */ /* 0x000fe40000004100 */
[----:B------:R-:W-:Y:S01]  /*52c0*/  IMAD R24, R24, UR6, RZ ;  /* 0x0000000618187c24 */ /* 0x000fe2000f8e02ff */
[----:B------:R-:W-:Y:S01]  /*52d0*/  ISETP.LT.OR P5, PT, R31, 0x1, !P2 ;  /* 0x000000011f00780c */ /* 0x000fe200057a1670 */
[----:B------:R-:W-:-:S04]  /*52e0*/  IMAD.WIDE.U32 R6, R33, UR6, R6 ;  /* 0x0000000621067c25 */ /* 0x000fc8000f8e0006 */
[----:B0-----:R-:W-:Y:S01]  /*52f0*/  FMUL R15, R14, R9 ;  /* 0x000000090e0f7220 */ /* 0x001fe20000400000 */
[----:B------:R-:W-:Y:S01]  /*5300*/  PRMT R14, RZ, 0x7610, R14 ;  /* 0x00007610ff0e7816 */ /* 0x000fe2000000000e */
[----:B------:R-:W-:Y:S02]  /*5310*/  IMAD R33, R33, UR7, R24 ;  /* 0x0000000721217c24 */ /* 0x000fe4000f8e0218 */
[----:B------:R-:W-:Y:S01]  /*5320*/  FFMA R15, R112, R8, R15 ;  /* 0x00000008700f7223 */ /* 0x000fe2000000000f */
[----:B------:R-:W-:-:S04]  /*5330*/  IADD3 R6, P6, R6, UR10, RZ ;  /* 0x0000000a06067c10 */ /* 0x000fc8000ffde0ff */
[----:B------:R-:W-:Y:S02]  /*5340*/  F2FP.SATFINITE.E5M2.F32.PACK_AB_MERGE_C R15, RZ, R15, RZ ;  /* 0x0000000fff0f723e */ /* 0x000fe400048060ff */
[----:B------:R-:W-:-:S03]  /*5350*/  IADD3.X R7, R7, UR11, R33, P6, !PT ;  /* 0x0000000b07077c10 */ /* 0x000fc6000b7fe421 */
[----:B------:R0:W-:Y:S01]  /*5360*/  @!P3 STG.E.U8 desc[UR20][R12.64+0x1], R15 ;  /* 0x0000010f0c00b986 */ /* 0x0001e2000c101114 */
[----:B------:R-:W-:Y:S05]  /*5370*/  @P5 BRA `(.L_x_108) ;  /* 0x0000000000045947 */ /* 0x000fea0003800000 */
[----:B------:R3:W5:Y:S02]  /*5380*/  LDG.E.U8 R14, desc[UR20][R6.64] ;  /* 0x00000014060e7981 */ /* 0x000764000c1e1100 */
.L_x_108:
[----:B------:R-:W-:Y:S05]  /*5390*/  BSYNC B1 ;  /* 0x0000000000017941 */ /* 0x000fea0003800000 */
.L_x_107:
[----:B-----5:R-:W-:Y:S01]  /*53a0*/  LOP3.LUT R14, R14, 0xff, RZ, 0xc0, !PT ;  /* 0x000000ff0e0e7812 */ /* 0x020fe200078ec0ff */
[----:B------:R-:W-:Y:S01]  /*53b0*/  BSSY B1, `(.L_x_109) ;  /* 0x000000b000017945 */ /* 0x000fe20003800000 */
[----:B------:R-:W-:Y:S02]  /*53c0*/  ISETP.LT.OR P3, PT, R31, 0x2, !P2 ;  /* 0x000000021f00780c */ /* 0x000fe40005761670 */
[----:B------:R-:W-:-:S05]  /*53d0*/  F2FP.F16.E5M2.UNPACK_B R14, R14 ;  /* 0x0000000eff0e723e */ /* 0x000fca00020004ff */
[----:B------:R-:W-:-:S05]  /*53e0*/  HADD2.F32 R14, -RZ, R14.H0_H0 ;  /* 0x2000000eff0e7230 */ /* 0x000fca0000004100 */
[----:B------:R-:W-:-:S04]  /*53f0*/  FMUL R14, R14, R9 ;  /* 0x000000090e0e7220 */ /* 0x000fc80000400000 */
[----:B------:R-:W-:-:S05]  /*5400*/  FFMA R14, R111, R8, R14 ;  /* 0x000000086f0e7223 */ /* 0x000fca000000000e */
[----:B0-----:R-:W-:Y:S02]  /*5410*/  F2FP.SATFINITE.E5M2.F32.PACK_AB_MERGE_C R15, RZ, R14, RZ ;  /* 0x0000000eff0f723e */ /* 0x001fe400048060ff */
[----:B------:R-:W-:-:S03]  /*5420*/  PRMT R14, RZ, 0x7610, R14 ;  /* 0x00007610ff0e7816 */ /* 0x000fc6000000000e */
[----:B------:R0:W-:Y:S01]  /*5430*/  @!P5 STG.E.U8 desc[UR20][R10.64], R15 ;  /* 0x0000000f0a00d986 */ /* 0x0001e2000c101114 */
[----:B------:R-:W-:Y:S05]  /*5440*/  @P3 BRA `(.L_x_110) ;  /* 0x0000000000043947 */ /* 0x000fea0003800000 */
[----:B------:R4:W5:Y:S02]  /*5450*/  LDG.E.U8 R14, desc[UR20][R6.64+0x1] ;  /* 0x00000114060e7981 */ /* 0x000964000c1e1100 */
.L_x_110:
[----:B------:R-:W-:Y:S05]  /*5460*/  BSYNC B1 ;  /* 0x0000000000017941 */ /* 0x000fea0003800000 */
.L_x_109:
[----:B-----5:R-:W-:Y:S01]  /*5470*/  LOP3.LUT R14, R14, 0xff, RZ, 0xc0, !PT ;  /* 0x000000ff0e0e7812 */ /* 0x020fe200078ec0ff */
[----:B------:R-:W-:Y:S01]  /*5480*/  BSSY B1, `(.L_x_111) ;  /* 0x000000b000017945 */ /* 0x000fe20003800000 */
[----:B------:R-:W-:Y:S02]  /*5490*/  ISETP.LT.OR P5, PT, R31, 0x9, !P1 ;  /* 0x000000091f00780c */ /* 0x000fe40004fa1670 */
[----:B------:R-:W-:-:S05]  /*54a0*/  F2FP.F16.E5M2.UNPACK_B R14, R14 ;  /* 0x0000000eff0e723e */ /* 0x000fca00020004ff */
[----:B------:R-:W-:-:S05]  /*54b0*/  HADD2.F32 R14, -RZ, R14.H0_H0 ;  /* 0x2000000eff0e7230 */ /* 0x000fca0000004100 */
[----:B0-----:R-:W-:Y:S01]  /*54c0*/  FMUL R15, R14, R9 ;  /* 0x000000090e0f7220 */ /* 0x001fe20000400000 */
[----:B------:R-:W-:-:S03]  /*54d0*/  PRMT R14, RZ, 0x7610, R14 ;  /* 0x00007610ff0e7816 */ /* 0x000fc6000000000e */
[----:B------:R-:W-:-:S05]  /*54e0*/  FFMA R15, R110, R8, R15 ;  /* 0x000000086e0f7223 */ /* 0x000fca000000000f */
[----:B------:R-:W-:-:S05]  /*54f0*/  F2FP.SATFINITE.E5M2.F32.PACK_AB_MERGE_C R15, RZ, R15, RZ ;  /* 0x0000000fff0f723e */ /* 0x000fca00048060ff */
[----:B------:R0:W-:Y:S01]  /*5500*/  @!P3 STG.E.U8 desc[UR20][R10.64+0x1], R15 ;  /* 0x0000010f0a00b986 */ /* 0x0001e2000c101114 */
[----:B------:R-:W-:Y:S05]  /*5510*/  @P5 BRA `(.L_x_112) ;  /* 0x0000000000045947 */ /* 0x000fea0003800000 */
[----:B------:R0:W5:Y:S02]  /*5520*/  LDG.E.U8 R14, desc[UR20][R16.64+0x8] ;  /* 0x00000814100e7981 */ /* 0x000164000c1e1100 */
.L_x_112:
[----:B------:R-:W-:Y:S05]  /*5530*/  BSYNC B1 ;  /* 0x0000000000017941 */ /* 0x000fea0003800000 */
.L_x_111:
        /* <DEDUP_REMOVED lines=12> */
.L_x_114:
[----:B------:R-:W-:Y:S05]  /*5600*/  BSYNC B1 ;  /* 0x0000000000017941 */ /* 0x000fea0003800000 */
.L_x_113:
        /* <DEDUP_REMOVED lines=12> */
.L_x_116:
[----:B------:R-:W-:Y:S05]  /*56d0*/  BSYNC B1 ;  /* 0x0000000000017941 */ /* 0x000fea0003800000 */
.L_x_115:
        /* <DEDUP_REMOVED lines=12> */
.L_x_118:
[----:B------:R-:W-:Y:S05]  /*57a0*/  BSYNC B1 ;  /* 0x0000000000017941 */ /* 0x000fea0003800000 */
.L_x_117:
        /* <DEDUP_REMOVED lines=12> */
.L_x_120:
[----:B------:R-:W-:Y:S05]  /*5870*/  BSYNC B1 ;  /* 0x0000000000017941 */ /* 0x000fea0003800000 */
.L_x_119:
        /* <DEDUP_REMOVED lines=12> */
.L_x_122:
[----:B------:R-:W-:Y:S05]  /*5940*/  BSYNC B1 ;  /* 0x0000000000017941 */ /* 0x000fea0003800000 */
.L_x_121:
        /* <DEDUP_REMOVED lines=12> */
.L_x_124:
[----:B------:R-:W-:Y:S05]  /*5a10*/  BSYNC B1 ;  /* 0x0000000000017941 */ /* 0x000fea0003800000 */
.L_x_123:
        /* <DEDUP_REMOVED lines=12> */
.L_x_126:
[----:B------:R-:W-:Y:S05]  /*5ae0*/  BSYNC B1 ;  /* 0x0000000000017941 */ /* 0x000fea0003800000 */
.L_x_125:
        /* <DEDUP_REMOVED lines=12> */
.L_x_128:
[----:B------:R-:W-:Y:S05]  /*5bb0*/  BSYNC B1 ;  /* 0x0000000000017941 */ /* 0x000fea0003800000 */
.L_x_127:
        /* <DEDUP_REMOVED lines=12> */
.L_x_130:
[----:B------:R-:W-:Y:S05]  /*5c80*/  BSYNC B1 ;  /* 0x0000000000017941 */ /* 0x000fea0003800000 */
.L_x_129:
        /* <DEDUP_REMOVED lines=12> */
.L_x_132:
[----:B------:R-:W-:Y:S05]  /*5d50*/  BSYNC B1 ;  /* 0x0000000000017941 */ /* 0x000fea0003800000 */
.L_x_131:
        /* <DEDUP_REMOVED lines=12> */
.L_x_134:
[----:B------:R-:W-:Y:S05]  /*5e20*/  BSYNC B1 ;  /* 0x0000000000017941 */ /* 0x000fea0003800000 */
.L_x_133:
        /* <DEDUP_REMOVED lines=12> */
.L_x_136:
[----:B------:R-:W-:Y:S05]  /*5ef0*/  BSYNC B1 ;  /* 0x0000000000017941 */ /* 0x000fea0003800000 */
.L_x_135:
        /* <DEDUP_REMOVED lines=12> */
.L_x_138:
[----:B------:R-:W-:Y:S05]  /*5fc0*/  BSYNC B1 ;  /* 0x0000000000017941 */ /* 0x000fea0003800000 */
.L_x_137:
        /* <DEDUP_REMOVED lines=12> */
.L_x_140:
[----:B------:R-:W-:Y:S05]  /*6090*/  BSYNC B1 ;  /* 0x0000000000017941 */ /* 0x000fea0003800000 */
.L_x_139:
        /* <DEDUP_REMOVED lines=12> */
.L_x_142:
[----:B------:R-:W-:Y:S05]  /*6160*/  BSYNC B1 ;  /* 0x0000000000017941 */ /* 0x000fea0003800000 */
.L_x_141:
        /* <DEDUP_REMOVED lines=12> */
.L_x_144:
[----:B------:R-:W-:Y:S05]  /*6230*/  BSYNC B1 ;  /* 0x0000000000017941 */ /* 0x000fea0003800000 */
.L_x_143:
        /* <DEDUP_REMOVED lines=12> */
.L_x_146:
[----:B------:R-:W-:Y:S05]  /*6300*/  BSYNC B1 ;  /* 0x0000000000017941 */ /* 0x000fea0003800000 */
.L_x_145:
        /* <DEDUP_REMOVED lines=12> */
.L_x_148:
[----:B------:R-:W-:Y:S05]  /*63d0*/  BSYNC B1 ;  /* 0x0000000000017941 */ /* 0x000fea0003800000 */
.L_x_147:
        /* <DEDUP_REMOVED lines=12> */
.L_x_150:
[----:B------:R-:W-:Y:S05]  /*64a0*/  BSYNC B1 ;  /* 0x0000000000017941 */ /* 0x000fea0003800000 */
.L_x_149:
        /* <DEDUP_REMOVED lines=12> */
.L_x_152:
[----:B------:R-:W-:Y:S05]  /*6570*/  BSYNC B1 ;  /* 0x0000000000017941 */ /* 0x000fea0003800000 */
.L_x_151:
        /* <DEDUP_REMOVED lines=12> */
.L_x_154:
[----:B------:R-:W-:Y:S05]  /*6640*/  BSYNC B1 ;  /* 0x0000000000017941 */ /* 0x000fea0003800000 */
.L_x_153:
        /* <DEDUP_REMOVED lines=12> */
.L_x_156:
[----:B------:R-:W-:Y:S05]  /*6710*/  BSYNC B1 ;  /* 0x0000000000017941 */ /* 0x000fea0003800000 */
.L_x_155:
        /* <DEDUP_REMOVED lines=12> */
.L_x_158:
[----:B------:R-:W-:Y:S05]  /*67e0*/  BSYNC B1 ;  /* 0x0000000000017941 */ /* 0x000fea0003800000 */
.L_x_157:
        /* <DEDUP_REMOVED lines=12> */
.L_x_160:
[----:B------:R-:W-:Y:S05]  /*68b0*/  BSYNC B1 ;  /* 0x0000000000017941 */ /* 0x000fea0003800000 */
.L_x_159:
        /* <DEDUP_REMOVED lines=12> */
.L_x_162:
[----:B------:R-:W-:Y:S05]  /*6980*/  BSYNC B1 ;  /* 0x0000000000017941 */ /* 0x000fea0003800000 */
.L_x_161:
        /* <DEDUP_REMOVED lines=12> */
.L_x_164:
[----:B------:R-:W-:Y:S05]  /*6a50*/  BSYNC B1 ;  /* 0x0000000000017941 */ /* 0x000fea0003800000 */
.L_x_163:
        /* <DEDUP_REMOVED lines=12> */
.L_x_166:
[----:B------:R-:W-:Y:S05]  /*6b20*/  BSYNC B1 ;  /* 0x0000000000017941 */ /* 0x000fea0003800000 */
.L_x_165:
[----:B------:R-:W-:Y:S05]  /*6b30*/  @P2 BRA `(.L_x_167) ;  /* 0x0000001000302947 */ /* 0x000fea0003800000 */
[----:B-----5:R-:W-:-:S04]  /*6b40*/  LOP3.LUT R12, R12, 0xff, RZ, 0xc0, !PT ;  /* 0x000000ff0c0c7812 */ /* 0x020fc800078ec0ff */
[----:B------:R-:W-:-:S05]  /*6b50*/  F2FP.F16.E5M2.UNPACK_B R12, R12 ;  /* 0x0000000cff0c723e */ /* 0x000fca00020004ff */
[----:B------:R-:W-:-:S05]  /*6b60*/  HADD2.F32 R12, -RZ, R12.H0_H0 ;  /* 0x2000000cff0c7230 */ /* 0x000fca0000004100 */
[----:B0--34-:R-:W-:-:S04]  /*6b70*/  FMUL R7, R12, R9 ;  /* 0x000000090c077220 */ /* 0x019fc80000400000 */
[----:B------:R-:W-:-:S05]  /*6b80*/  FFMA R7, R20, R8, R7 ;  /* 0x0000000814077223 */ /* 0x000fca0000000007 */
[----:B------:R-:W-:-:S05]  /*6b90*/  F2FP.SATFINITE.E5M2.F32.PACK_AB_MERGE_C R7, RZ, R7, RZ ;  /* 0x00000007ff07723e */ /* 0x000fca00048060ff */
[----:B------:R0:W-:Y:S01]  /*6ba0*/  STG.E.U8 desc[UR20][R10.64+0x39], R7 ;  /* 0x000039070a007986 */ /* 0x0001e2000c101114 */
[----:B------:R-:W-:Y:S05]  /*6bb0*/  BRA `(.L_x_167) ;  /* 0x0000001000107947 */ /* 0x000fea0003800000 */
.L_x_38:
[C---:B------:R-:W-:Y:S01]  /*6bc0*/  ISETP.GE.AND P1, PT, R32.reuse, 0x1, PT ;  /* 0x000000012000780c */ /* 0x040fe20003f26270 */
[-C--:B--2---:R-:W-:Y:S01]  /*6bd0*/  FMUL R145, R145, R8.reuse ;  /* 0x0000000891917220 */ /* 0x084fe20000400000 */
[----:B------:R-:W-:Y:S01]  /*6be0*/  ISETP.GE.AND P2, PT, R32, 0x9, PT ;  /* 0x000000092000780c */ /* 0x000fe20003f46270 */
[-C--:B------:R-:W-:Y:S01]  /*6bf0*/  FMUL R144, R144, R8.reuse ;  /* 0x0000000890907220 */ /* 0x080fe20000400000 */
[----:B------:R-:W-:Y:S01]  /*6c00*/  ISETP.LT.OR P3, PT, R31, 0x1, !P1 ;  /* 0x000000011f00780c */ /* 0x000fe20004f61670 */
[-C--:B------:R-:W-:Y:S01]  /*6c10*/  FMUL R143, R143, R8.reuse ;  /* 0x000000088f8f7220 */ /* 0x080fe20000400000 */
[C---:B------:R-:W-:Y:S01]  /*6c20*/  ISETP.LT.OR P6, PT, R31.reuse, 0x2, !P1 ;  /* 0x000000021f00780c */ /* 0x040fe20004fc1670 */
[-C--:B------:R-:W-:Y:S01]  /*6c30*/  FMUL R142, R142, R8.reuse ;  /* 0x000000088e8e7220 */ /* 0x080fe20000400000 */
[----:B------:R-:W-:Y:S01]  /*6c40*/  ISETP.LT.OR P5, PT, R31, 0x1, !P2 ;  /* 0x000000011f00780c */ /* 0x000fe200057a1670 */
[-C--:B------:R-:W-:Y:S01]  /*6c50*/  FMUL R141, R141, R8.reuse ;  /* 0x000000088d8d7220 */ /* 0x080fe20000400000 */
[----:B------:R-:W-:Y:S01]  /*6c60*/  F2FP.SATFINITE.E5M2.F32.PACK_AB_MERGE_C R145, RZ, R145, RZ ;  /* 0x00000091ff91723e */ /* 0x000fe200048060ff */
[----:B------:R-:W-:Y:S01]  /*6c70*/  FMUL R140, R140, R8 ;  /* 0x000000088c8c7220 */ /* 0x000fe20000400000 */
[----:B------:R-:W-:Y:S01]  /*6c80*/  F2FP.SATFINITE.E5M2.F32.PACK_AB_MERGE_C R7, RZ, R144, RZ ;  /* 0x00000090ff07723e */ /* 0x000fe200048060ff */
[-C--:B------:R-:W-:Y:S01]  /*6c90*/  FMUL R139, R139, R8.reuse ;  /* 0x000000088b8b7220 */ /* 0x080fe20000400000 */
[----:B------:R-:W-:Y:S01]  /*6ca0*/  F2FP.SATFINITE.E5M2.F32.PACK_AB_MERGE_C R143, RZ, R143, RZ ;  /* 0x0000008fff8f723e */ /* 0x000fe200048060ff */
[----:B------:R-:W-:Y:S01]  /*6cb0*/  FMUL R138, R138, R8 ;  /* 0x000000088a8a7220 */ /* 0x000fe20000400000 */
[----:B------:R-:W-:Y:S01]  /*6cc0*/  F2FP.SATFINITE.E5M2.F32.PACK_AB_MERGE_C R25, RZ, R142, RZ ;  /* 0x0000008eff19723e */ /* 0x000fe200048060ff */
[----:B------:R-:W-:Y:S01]  /*6cd0*/  @!P3 STG.E.U8 desc[UR20][R16.64], R145 ;  /* 0x000000911000b986 */ /* 0x000fe2000c101114 */
[----:B------:R-:W-:Y:S01]  /*6ce0*/  ISETP.LT.OR P3, PT, R31, 0x2, !P2 ;  /* 0x000000021f00780c */ /* 0x000fe20005761670 */
[-C--:B------:R-:W-:Y:S01]  /*6cf0*/  FMUL R137, R137, R8.reuse ;  /* 0x0000000889897220 */ /* 0x080fe20000400000 */
[----:B------:R-:W-:Y:S01]  /*6d00*/  F2FP.SATFINITE.E5M2.F32.PACK_AB_MERGE_C R141, RZ, R141, RZ ;  /* 0x0000008dff8d723e */ /* 0x000fe200048060ff */
[----:B------:R0:W-:Y:S01]  /*6d10*/  @!P6 STG.E.U8 desc[UR20][R16.64+0x1], R7 ;  /* 0x000001071000e986 */ /* 0x0001e2000c101114 */
[C---:B------:R-:W-:Y:S01]  /*6d20*/  ISETP.LT.OR P6, PT, R31.reuse, 0x9, !P1 ;  /* 0x000000091f00780c */ /* 0x040fe20004fc1670 */
[-C--:B------:R-:W-:Y:S01]  /*6d30*/  FMUL R136, R136, R8.reuse ;  /* 0x0000000888887220 */ /* 0x080fe20000400000 */
[----:B------:R-:W-:Y:S01]  /*6d40*/  F2FP.SATFINITE.E5M2.F32.PACK_AB_MERGE_C R139, RZ, R139, RZ ;  /* 0x0000008bff8b723e */ /* 0x000fe200048060ff */
[----:B------:R-:W-:Y:S01]  /*6d50*/  @!P5 STG.E.U8 desc[UR20][R14.64], R143 ;  /* 0x0000008f0e00d986 */ /* 0x000fe2000c101114 */
[----:B------:R-:W-:Y:S01]  /*6d60*/  ISETP.LT.OR P5, PT, R31, 0xa, !P1 ;  /* 0x0000000a1f00780c */ /* 0x000fe20004fa1670 */
[----:B------:R-:W-:Y:S01]  /*6d70*/  FMUL R135, R135, R8 ;  /* 0x0000000887877220 */ /* 0x000fe20000400000 */
[----:B------:R-:W-:Y:S01]  /*6d80*/  F2FP.SATFINITE.E5M2.F32.PACK_AB_MERGE_C R27, RZ, R138, RZ ;  /* 0x0000008aff1b723e */ /* 0x000fe200048060ff */
[-C--:B------:R-:W-:Y:S01]  /*6d90*/  FMUL R134, R134, R8.reuse ;  /* 0x0000000886867220 */ /* 0x080fe20000400000 */
[----:B------:R-:W-:Y:S01]  /*6da0*/  F2FP.SATFINITE.E5M2.F32.PACK_AB_MERGE_C R137, RZ, R137, RZ ;  /* 0x00000089ff89723e */ /* 0x000fe200048060ff */
[----:B------:R1:W-:Y:S01]  /*6db0*/  @!P3 STG.E.U8 desc[UR20][R14.64+0x1], R25 ;  /* 0x000001190e00b986 */ /* 0x0003e2000c101114 */
[----:B------:R-:W-:Y:S01]  /*6dc0*/  ISETP.LT.OR P3, PT, R31, 0x9, !P2 ;  /* 0x000000091f00780c */ /* 0x000fe20005761670 */
[----:B------:R-:W-:Y:S01]  /*6dd0*/  FMUL R133, R133, R8 ;  /* 0x0000000885857220 */ /* 0x000fe20000400000 */
[----:B0-----:R-:W-:Y:S01]  /*6de0*/  F2FP.SATFINITE.E5M2.F32.PACK_AB_MERGE_C R7, RZ, R140, RZ ;  /* 0x0000008cff07723e */ /* 0x001fe200048060ff */
[----:B------:R-:W-:Y:S01]  /*6df0*/  @!P6 STG.E.U8 desc[UR20][R16.64+0x8], R141 ;  /* 0x0000088d1000e986 */ /* 0x000fe2000c101114 */
[C---:B------:R-:W-:Y:S01]  /*6e00*/  ISETP.LT.OR P6, PT, R31.reuse, 0xa, !P2 ;  /* 0x0000000a1f00780c */ /* 0x040fe200057c1670 */
[-C--:B------:R-:W-:Y:S01]  /*6e10*/  FMUL R132, R132, R8.reuse ;  /* 0x0000000884847220 */ /* 0x080fe20000400000 */
[----:B------:R-:W-:Y:S01]  /*6e20*/  F2FP.SATFINITE.E5M2.F32.PACK_AB_MERGE_C R135, RZ, R135, RZ ;  /* 0x00000087ff87723e */ /* 0x000fe200048060ff */
[----:B------:R0:W-:Y:S01]  /*6e30*/  @!P5 STG.E.U8 desc[UR20][R16.64+0x9], R7 ;  /* 0x000009071000d986 */ /* 0x0001e2000c101114 */
[----:B------:R-:W-:Y:S01]  /*6e40*/  ISETP.LT.OR P5, PT, R31, 0x11, !P1 ;  /* 0x000000111f00780c */ /* 0x000fe20004fa1670 */
[-C--:B------:R-:W-:Y:S01]  /*6e50*/  FMUL R131, R131, R8.reuse ;  /* 0x0000000883837220 */ /* 0x080fe20000400000 */
[----:B------:R-:W-:Y:S01]  /*6e60*/  F2FP.SATFINITE.E5M2.F32.PACK_AB_MERGE_C R133, RZ, R133, RZ ;  /* 0x00000085ff85723e */ /* 0x000fe200048060ff */
[----:B------:R-:W-:Y:S01]  /*6e70*/  FMUL R130, R130, R8 ;  /* 0x0000000882827220 */ /* 0x000fe20000400000 */
[----:B-1----:R-:W-:Y:S01]  /*6e80*/  F2FP.SATFINITE.E5M2.F32.PACK_AB_MERGE_C R25, RZ, R134, RZ ;  /* 0x00000086ff19723e */ /* 0x002fe200048060ff */
[----:B------:R-:W-:Y:S01]  /*6e90*/  @!P3 STG.E.U8 desc[UR20][R14.64+0x8], R139 ;  /* 0x0000088b0e00b986 */ /* 0x000fe2000c101114 */
[----:B------:R-:W-:Y:S01]  /*6ea0*/  ISETP.LT.OR P3, PT, R31, 0x12, !P1 ;  /* 0x000000121f00780c */ /* 0x000fe20004f61670 */
[-C--:B------:R-:W-:Y:S01]  /*6eb0*/  FMUL R129, R129, R8.reuse ;  /* 0x0000000881817220 */ /* 0x080fe20000400000 */
[----:B------:R-:W-:Y:S01]  /*6ec0*/  F2FP.SATFINITE.E5M2.F32.PACK_AB_MERGE_C R131, RZ, R131, RZ ;  /* 0x00000083ff83723e */ /* 0x000fe200048060ff */
[----:B------:R1:W-:Y:S01]  /*6ed0*/  @!P6 STG.E.U8 desc[UR20][R14.64+0x9], R27 ;  /* 0x0000091b0e00e986 */ /* 0x0003e2000c101114 */
[C---:B------:R-:W-:Y:S01]  /*6ee0*/  ISETP.LT.OR P6, PT, R31.reuse, 0x11, !P2 ;  /* 0x000000111f00780c */ /* 0x040fe200057c1670 */
[----:B------:R-:W-:Y:S01]  /*6ef0*/  FMUL R128, R128, R8 ;  /* 0x0000000880807220 */ /* 0x000fe20000400000 */
[----:B0-----:R-:W-:Y:S01]  /*6f00*/  F2FP.SATFINITE.E5M2.F32.PACK_AB_MERGE_C R7, RZ, R136, RZ ;  /* 0x00000088ff07723e */ /* 0x001fe200048060ff */
[----:B------:R-:W-:Y:S01]  /*6f10*/  @!P5 STG.E.U8 desc[UR20][R16.64+0x10], R137 ;  /* 0x000010891000d986 */ /* 0x000fe2000c101114 */
[----:B------:R-:W-:Y:S01]  /*6f20*/  ISETP.LT.OR P5, PT, R31, 0x12, !P2 ;  /* 0x000000121f00780c */ /* 0x000fe200057a1670 */
[-C--:B------:R-:W-:Y:S01]  /*6f30*/  FMUL R127, R127, R8.reuse ;  /* 0x000000087f7f7220 */ /* 0x080fe20000400000 */
[----:B------:R-:W-:Y:S01]  /*6f40*/  F2FP.SATFINITE.E5M2.F32.PACK_AB_MERGE_C R129, RZ, R129, RZ ;  /* 0x00000081ff81723e */ /* 0x000fe200048060ff */
[-C--:B------:R-:W-:Y:S01]  /*6f50*/  FMUL R126, R126, R8.reuse ;  /* 0x000000087e7e7220 */ /* 0x080fe20000400000 */
[-C--:B------:R-:W-:Y:S01]  /*6f60*/  FMUL R125, R125, R8.reuse ;  /* 0x000000087d7d7220 */ /* 0x080fe20000400000 */
[----:B------:R0:W-:Y:S01]  /*6f70*/  @!P3 STG.E.U8 desc[UR20][R16.64+0x11], R7 ;  /* 0x000011071000b986 */ /* 0x0001e2000c101114 */
[C---:B------:R-:W-:Y:S01]  /*6f80*/  ISETP.LT.OR P3, PT, R31.reuse, 0x19, !P1 ;  /* 0x000000191f00780c */ /* 0x040fe20004f61670 */
[----:B------:R-:W-:Y:S01]  /*6f90*/  FMUL R124, R124, R8 ;  /* 0x000000087c7c7220 */ /* 0x000fe20000400000 */
[----:B-1----:R-:W-:Y:S01]  /*6fa0*/  F2FP.SATFINITE.E5M2.F32.PACK_AB_MERGE_C R27, RZ, R132, RZ ;  /* 0x00000084ff1b723e */ /* 0x002fe200048060ff */
[----:B------:R-:W-:Y:S01]  /*6fb0*/  @!P6 STG.E.U8 desc[UR20][R14.64+0x10], R135 ;  /* 0x000010870e00e986 */ /* 0x000fe2000c101114 */
[----:B------:R-:W-:Y:S01]  /*6fc0*/  ISETP.LT.OR P6, PT, R31, 0x1a, !P1 ;  /* 0x0000001a1f00780c */ /* 0x000fe20004fc1670 */
[-C--:B------:R-:W-:Y:S01]  /*6fd0*/  FMUL R123, R123, R8.reuse ;  /* 0x000000087b7b7220 */ /* 0x080fe20000400000 */
[----:B------:R-:W-:Y:S01]  /*6fe0*/  F2FP.SATFINITE.E5M2.F32.PACK_AB_MERGE_C R127, RZ, R127, RZ ;  /* 0x0000007fff7f723e */ /* 0x000fe200048060ff */
[----:B------:R1:W-:Y:S01]  /*6ff0*/  @!P5 STG.E.U8 desc[UR20][R14.64+0x11], R25 ;  /* 0x000011190e00d986 */ /* 0x0003e2000c101114 */
[----:B------:R-:W-:Y:S01]  /*7000*/  ISETP.LT.OR P5, PT, R31, 0x19, !P2 ;  /* 0x000000191f00780c */ /* 0x000fe200057a1670 */
[-C--:B------:R-:W-:Y:S01]  /*7010*/  FMUL R122, R122, R8.reuse ;  /* 0x000000087a7a7220 */ /* 0x080fe20000400000 */
[----:B------:R-:W-:Y:S01]  /*7020*/  F2FP.SATFINITE.E5M2.F32.PACK_AB_MERGE_C R125, RZ, R125, RZ ;  /* 0x0000007dff7d723e */ /* 0x000fe200048060ff */
        /* <DEDUP_REMOVED lines=8> */
[----:B------:R-:W-:Y:S01]  /*70b0*/  FMUL R119, R119, R8 ;  /* 0x0000000877777220 */ /* 0x000fe20000400000 */
[----:B-1----:R-:W-:Y:S01]  /*70c0*/  F2FP.SATFINITE.E5M2.F32.PACK_AB_MERGE_C R25, RZ, R128, RZ ;  /* 0x00000080ff19723e */ /* 0x002fe200048060ff */
[----:B------:R-:W-:Y:S01]  /*70d0*/  @!P5 STG.E.U8 desc[UR20][R14.64+0x18], R131 ;  /* 0x000018830e00d986 */ /* 0x000fe2000c101114 */
[----:B------:R-:W-:Y:S01]  /*70e0*/  ISETP.LT.OR P5, PT, R31, 0x22, !P1 ;  /* 0x000000221f00780c */ /* 0x000fe20004fa1670 */
[-C--:B------:R-:W-:Y:S01]  /*70f0*/  FMUL R118, R118, R8.reuse ;  /* 0x0000000876767220 */ /* 0x080fe20000400000 */
[----:B------:R-:W-:Y:S01]  /*7100*/  F2FP.SATFINITE.E5M2.F32.PACK_AB_MERGE_C R121, RZ, R121, RZ ;  /* 0x00000079ff79723e */ /* 0x000fe200048060ff */
[-C--:B------:R-:W-:Y:S01]  /*7110*/  FMUL R117, R117, R8.reuse ;  /* 0x0000000875757220 */ /* 0x080fe20000400000 */
[----:B------:R-:W-:Y:S01]  /*7120*/  F2FP.SATFINITE.E5M2.F32.PACK_AB_MERGE_C R119, RZ, R119, RZ ;  /* 0x00000077ff77723e */ /* 0x000fe200048060ff */
[----:B------:R1:W-:Y:S01]  /*7130*/  @!P3 STG.E.U8 desc[UR20][R14.64+0x19], R7 ;  /* 0x000019070e00b986 */ /* 0x0003e2000c101114 */
[C---:B------:R-:W-:Y:S01]  /*7140*/  ISETP.LT.OR P3, PT, R31.reuse, 0x21, !P2 ;  /* 0x000000211f00780c */ /* 0x040fe20005761670 */
        /* <DEDUP_REMOVED lines=9> */
[----:B------:R-:W-:Y:S01]  /*71e0*/  FMUL R113, R113, R8 ;  /* 0x0000000871717220 */ /* 0x000fe20000400000 */
[----:B-1----:R-:W-:Y:S01]  /*71f0*/  F2FP.SATFINITE.E5M2.F32.PACK_AB_MERGE_C R7, RZ, R124, RZ ;  /* 0x0000007cff07723e */ /* 0x002fe200048060ff */
[-C--:B------:R-:W-:Y:S01]  /*7200*/  FMUL R112, R112, R8.reuse ;  /* 0x0000000870707220 */ /* 0x080fe20000400000 */
        /* <DEDUP_REMOVED lines=29> */
[----:B------:R-:W-:Y:S01]  /*73e0*/  ISETP.LT.OR P3, PT, R31, 0x32, !P2 ;  /* 0x000000321f00780c */ /* 0x000fe20005761670 */
[-C--:B------:R-:W-:Y:S01]  /*73f0*/  FMUL R103, R103, R8.reuse ;  /* 0x0000000867677220 */ /* 0x080fe20000400000 */
[----:B------:R-:W-:Y:S01]  /*7400*/  F2FP.SATFINITE.E5M2.F32.PACK_AB_MERGE_C R105, RZ, R105, RZ ;  /* 0x00000069ff69723e */ /* 0x000fe200048060ff */
[----:B------:R0:W-:Y:S01]  /*7410*/  @!P6 STG.E.U8 desc[UR20][R16.64+0x31], R27 ;  /* 0x0000311b1000e986 */ /* 0x0001e2000c101114 */
[C---:B------:R-:W-:Y:S01]  /*7420*/  ISETP.LT.OR P6, PT, R31.reuse, 0x39, !P1 ;  /* 0x000000391f00780c */ /* 0x040fe20004fc1670 */
[-C--:B------:R-:W-:Y:S01]  /*7430*/  FMUL R102, R102, R8.reuse ;  /* 0x0000000866667220 */ /* 0x080fe20000400000 */
[C---:B------:R-:W-:Y:S01]  /*7440*/  ISETP.LT.OR P1, PT, R31.reuse, 0x3a, !P1 ;  /* 0x0000003a1f00780c */ /* 0x040fe20004f21670 */
[----:B------:R-:W-:Y:S01]  /*7450*/  @!P5 STG.E.U8 desc[UR20][R14.64+0x30], R119 ;  /* 0x000030770e00d986 */ /* 0x000fe2000c101114 */
[C---:B------:R-:W-:Y:S01]  /*7460*/  ISETP.LT.OR P5, PT, R31.reuse, 0x39, !P2 ;  /* 0x000000391f00780c */ /* 0x040fe200057a1670 */
[-C--:B------:R-:W-:Y:S01]  /*7470*/  FMUL R100, R100, R8.reuse ;  /* 0x0000000864647220 */ /* 0x080fe20000400000 */
[----:B------:R-:W-:Y:S01]  /*7480*/  ISETP.LT.OR P2, PT, R31, 0x3a, !P2 ;  /* 0x0000003a1f00780c */ /* 0x000fe20005741670 */
[----:B------:R-:W-:Y:S01]  /*7490*/  FMUL R101, R101, R8 ;  /* 0x0000000865657220 */ /* 0x000fe20000400000 */
[----:B-1----:R-:W-:Y:S01]  /*74a0*/  F2FP.SATFINITE.E5M2.F32.PACK_AB_MERGE_C R25, RZ, R116, RZ ;  /* 0x00000074ff19723e */ /* 0x002fe200048060ff */
[----:B------:R1:W-:Y:S01]  /*74b0*/  @!P3 STG.E.U8 desc[UR20][R14.64+0x31], R7 ;  /* 0x000031070e00b986 */ /* 0x0003e2000c101114 */
[C---:B------:R-:W-:Y:S01]  /*74c0*/  ISETP.GE.AND P3, PT, R32.reuse, 0x89, PT ;  /* 0x000000892000780c */ /* 0x040fe20003f66270 */
[----:B------:R-:W-:Y:S01]  /*74d0*/  FMUL R99, R99, R8 ;  /* 0x0000000863637220 */ /* 0x000fe20000400000 */
[----:B0-----:R-:W-:Y:S01]  /*74e0*/  F2FP.SATFINITE.E5M2.F32.PACK_AB_MERGE_C R27, RZ, R114, RZ ;  /* 0x00000072ff1b723e */ /* 0x001fe200048060ff */
[----:B------:R-:W-:Y:S01]  /*74f0*/  @!P6 STG.E.U8 desc[UR20][R16.64+0x38], R117 ;  /* 0x000038751000e986 */ /* 0x000fe2000c101114 */
[----:B------:R-:W-:Y:S01]  /*7500*/  ISETP.GE.AND P6, PT, R32, 0x81, PT ;  /* 0x000000812000780c */ /* 0x000fe20003fc6270 */
[-C--:B------:R-:W-:Y:S01]  /*7510*/  FMUL R98, R98, R8.reuse ;  /* 0x0000000862627220 */ /* 0x080fe20000400000 */
[----:B------:R-:W-:Y:S01]  /*7520*/  F2FP.SATFINITE.E5M2.F32.PACK_AB_MERGE_C R103, RZ, R103, RZ ;  /* 0x00000067ff67723e */ /* 0x000fe200048060ff */
[----:B------:R0:W-:Y:S01]  /*7530*/  @!P1 STG.E.U8 desc[UR20][R16.64+0x39], R25 ;  /* 0x0000391910009986 */ /* 0x0001e2000c101114 */
[----:B------:R-:W-:Y:S01]  /*7540*/  ISETP.LT.OR P1, PT, R31, 0x1, !P6 ;  /* 0x000000011f00780c */ /* 0x000fe20007721670 */
[-C--:B------:R-:W-:Y:S01]  /*7550*/  FMUL R97, R97, R8.reuse ;  /* 0x0000000861617220 */ /* 0x080fe20000400000 */
[----:B------:R-:W-:Y:S01]  /*7560*/  F2FP.SATFINITE.E5M2.F32.PACK_AB_MERGE_C R101, RZ, R101, RZ ;  /* 0x00000065ff65723e */ /* 0x000fe200048060ff */
[----:B------:R-:W-:Y:S01]  /*7570*/  @!P2 STG.E.U8 desc[UR20][R14.64+0x39], R27 ;  /* 0x0000391b0e00a986 */ /* 0x000fe2000c101114 */
[C---:B------:R-:W-:Y:S01]  /*7580*/  ISETP.LT.OR P2, PT, R31.reuse, 0x2, !P6 ;  /* 0x000000021f00780c */ /* 0x040fe20007741670 */
[----:B------:R-:W-:Y:S01]  /*7590*/  FMUL R96, R96, R8 ;  /* 0x0000000860607220 */ /* 0x000fe20000400000 */
[----:B-1----:R-:W-:Y:S01]  /*75a0*/  F2FP.SATFINITE.E5M2.F32.PACK_AB_MERGE_C R7, RZ, R112, RZ ;  /* 0x00000070ff07723e */ /* 0x002fe200048060ff */
        /* <DEDUP_REMOVED lines=45> */
[----:B------:R-:W-:Y:S01]  /*7880*/  FMUL R20, R20, R8 ;  /* 0x0000000814147220 */ /* 0x000fe20000400000 */
[----:B------:R-:W-:-:S03]  /*7890*/  F2FP.SATFINITE.E5M2.F32.PACK_AB_MERGE_C R19, RZ, R19, RZ ;  /* 0x00000013ff13723e */ /* 0x000fc600048060ff */
[----:B------:R-:W-:Y:S02]  /*78a0*/  F2FP.SATFINITE.E5M2.F32.PACK_AB_MERGE_C R21, RZ, R21, RZ ;  /* 0x00000015ff15723e */ /* 0x000fe400048060ff */
[----:B-1----:R-:W-:Y:S01]  /*78b0*/  F2FP.SATFINITE.E5M2.F32.PACK_AB_MERGE_C R7, RZ, R100, RZ ;  /* 0x00000064ff07723e */ /* 0x002fe200048060ff */
[----:B------:R0:W-:Y:S01]  /*78c0*/  @!P2 STG.E.U8 desc[UR20][R12.64+0x11], R15 ;  /* 0x0000110f0c00a986 */ /* 0x0001e2000c101114 */
[----:B------:R-:W-:-:S03]  /*78d0*/  ISETP.LT.OR P2, PT, R31, 0x1a, !P6 ;  /* 0x0000001a1f00780c */ /* 0x000fc60007741670 */
[----:B------:R-:W-:Y:S01]  /*78e0*/  @!P1 STG.E.U8 desc[UR20][R10.64+0x10], R103 ;  /* 0x000010670a009986 */ /* 0x000fe2000c101114 */
[----:B------:R-:W-:-:S03]  /*78f0*/  ISETP.LT.OR P1, PT, R31, 0x19, !P6 ;  /* 0x000000191f00780c */ /* 0x000fc60007721670 */
[----:B------:R1:W-:Y:S01]  /*7900*/  @!P5 STG.E.U8 desc[UR20][R10.64+0x11], R17 ;  /* 0x000011110a00d986 */ /* 0x0003e2000c101114 */
[----:B------:R-:W-:Y:S02]  /*7910*/  ISETP.LT.OR P5, PT, R31, 0x19, !P3 ;  /* 0x000000191f00780c */ /* 0x000fe40005fa1670 */
[----:B0-----:R-:W-:-:S03]  /*7920*/  F2FP.SATFINITE.E5M2.F32.PACK_AB_MERGE_C R15, RZ, R98, RZ ;  /* 0x00000062ff0f723e */ /* 0x001fc600048060ff */
[----:B------:R0:W-:Y:S01]  /*7930*/  @!P2 STG.E.U8 desc[UR20][R12.64+0x19], R7 ;  /* 0x000019070c00a986 */ /* 0x0001e2000c101114 */
[----:B------:R-:W-:-:S03]  /*7940*/  ISETP.LT.OR P2, PT, R31, 0x1a, !P3 ;  /* 0x0000001a1f00780c */ /* 0x000fc60005f41670 */
[----:B------:R-:W-:Y:S01]  /*7950*/  @!P1 STG.E.U8 desc[UR20][R12.64+0x18], R101 ;  /* 0x000018650c009986 */ /* 0x000fe2000c101114 */
[C---:B------:R-:W-:Y:S02]  /*7960*/  ISETP.LT.OR P1, PT, R31.reuse, 0x21, !P6 ;  /* 0x000000211f00780c */ /* 0x040fe40007721670 */
[----:B-1----:R-:W-:Y:S01]  /*7970*/  F2FP.SATFINITE.E5M2.F32.PACK_AB_MERGE_C R17, RZ, R96, RZ ;  /* 0x00000060ff11723e */ /* 0x002fe200048060ff */
[----:B------:R-:W-:Y:S01]  /*7980*/  @!P5 STG.E.U8 desc[UR20][R10.64+0x18], R99 ;  /* 0x000018630a00d986 */ /* 0x000fe2000c101114 */
[----:B------:R-:W-:Y:S02]  /*7990*/  ISETP.LT.OR P5, PT, R31, 0x22, !P6 ;  /* 0x000000221f00780c */ /* 0x000fe400077a1670 */
[----:B0-----:R-:W-:-:S03]  /*79a0*/  F2FP.SATFINITE.E5M2.F32.PACK_AB_MERGE_C R7, RZ, R94, RZ ;  /* 0x0000005eff07723e */ /* 0x001fc600048060ff */
        /* <DEDUP_REMOVED lines=21> */
[----:B0-----:R-:W-:-:S07]  /*7b00*/  F2FP.SATFINITE.E5M2.F32.PACK_AB_MERGE_C R15, RZ, R18, RZ ;  /* 0x00000012ff0f723e */ /* 0x001fce00048060ff */
[----:B------:R-:W-:Y:S01]  /*7b10*/  @!P1 STG.E.U8 desc[UR20][R12.64+0x30], R89 ;  /* 0x000030590c009986 */ /* 0x000fe2000c101114 */
[C---:B------:R-:W-:Y:S02]  /*7b20*/  ISETP.LT.OR P1, PT, R31.reuse, 0x39, !P6 ;  /* 0x000000391f00780c */ /* 0x040fe40007721670 */
[C---:B------:R-:W-:Y:S01]  /*7b30*/  ISETP.LT.OR P6, PT, R31.reuse, 0x3a, !P6 ;  /* 0x0000003a1f00780c */ /* 0x040fe200077c1670 */
[----:B------:R0:W-:Y:S01]  /*7b40*/  @!P5 STG.E.U8 desc[UR20][R12.64+0x31], R7 ;  /* 0x000031070c00d986 */ /* 0x0001e2000c101114 */
[C---:B------:R-:W-:Y:S02]  /*7b50*/  ISETP.LT.OR P5, PT, R31.reuse, 0x32, !P3 ;  /* 0x000000321f00780c */ /* 0x040fe40005fa1670 */
[----:B-1----:R-:W-:Y:S01]  /*7b60*/  F2FP.SATFINITE.E5M2.F32.PACK_AB_MERGE_C R17, RZ, R20, RZ ;  /* 0x00000014ff11723e */ /* 0x002fe200048060ff */
[----:B------:R1:W-:Y:S01]  /*7b70*/  @!P2 STG.E.U8 desc[UR20][R10.64+0x30], R23 ;  /* 0x000030170a00a986 */ /* 0x0003e2000c101114 */
[C---:B------:R-:W-:Y:S02]  /*7b80*/  ISETP.LT.OR P2, PT, R31.reuse, 0x39, !P3 ;  /* 0x000000391f00780c */ /* 0x040fe40005f41670 */
[----:B------:R-:W-:-:S02]  /*7b90*/  ISETP.LT.OR P3, PT, R31, 0x3a, !P3 ;  /* 0x0000003a1f00780c */ /* 0x000fc40005f61670 */
[----:B0-----:R-:W-:-:S05]  /*7ba0*/  F2FP.SATFINITE.E5M2.F32.PACK_AB_MERGE_C R7, RZ, R22, RZ ;  /* 0x00000016ff07723e */ /* 0x001fca00048060ff */
[----:B------:R1:W-:Y:S04]  /*7bb0*/  @!P5 STG.E.U8 desc[UR20][R10.64+0x31], R7 ;  /* 0x000031070a00d986 */ /* 0x0003e8000c101114 */
[----:B------:R1:W-:Y:S04]  /*7bc0*/  @!P1 STG.E.U8 desc[UR20][R12.64+0x38], R19 ;  /* 0x000038130c009986 */ /* 0x0003e8000c101114 */
[----:B------:R1:W-:Y:S04]  /*7bd0*/  @!P6 STG.E.U8 desc[UR20][R12.64+0x39], R15 ;  /* 0x0000390f0c00e986 */ /* 0x0003e8000c101114 */
[----:B------:R1:W-:Y:S04]  /*7be0*/  @!P2 STG.E.U8 desc[UR20][R10.64+0x38], R21 ;  /* 0x000038150a00a986 */ /* 0x0003e8000c101114 */
[----:B------:R1:W-:Y:S02]  /*7bf0*/  @!P3 STG.E.U8 desc[UR20][R10.64+0x39], R17 ;  /* 0x000039110a00b986 */ /* 0x0003e4000c101114 */
.L_x_167:
[----:B------:R-:W-:Y:S05]  /*7c00*/  BSYNC B0 ;  /* 0x0000000000007941 */ /* 0x000fea0003800000 */
.L_x_37:
[----:B------:R-:W-:Y:S01]  /*7c10*/  ULDC UR6, c[0x0][0xc] ;  /* 0x0000030000067ab9 */ /* 0x000fe20000000800 */
[----:B------:R-:W-:Y:S01]  /*7c20*/  ULDC UR7, c[0x0][0x10] ;  /* 0x0000040000077ab9 */ /* 0x000fe20000000800 */
[----:B01-34-:R-:W0:Y:S01]  /*7c30*/  LDC R7, c[0x0][0x14] ;  /* 0x00000500ff077b82 */ /* 0x01be220000000800 */
[----:B------:R-:W-:Y:S01]  /*7c40*/  UIMAD.WIDE.U32 UR6, UR6, UR7, URZ ;  /* 0x00000007060672a5 */ /* 0x000fe2000f8e003f */
[----:B------:R-:W-:Y:S02]  /*7c50*/  IMAD.MOV.U32 R10, RZ, RZ, -0x1 ;  /* 0xffffffffff0a7424 */ /* 0x000fe400078e00ff */
[----:B------:R-:W-:-:S03]  /*7c60*/  IMAD.MOV.U32 R6, RZ, RZ, -0x1 ;  /* 0xffffffffff067424 */ /* 0x000fc600078e00ff */
[----:B0-----:R-:W-:-:S04]  /*7c70*/  IMAD.WIDE.U32 R2, R7, UR6, R2 ;  /* 0x0000000607027c25 */ /* 0x001fc8000f8e0002 */
[----:B------:R-:W-:Y:S01]  /*7c80*/  IMAD R7, R7, UR7, RZ ;  /* 0x0000000707077c24 */ /* 0x000fe2000f8e02ff */
[----:B------:R-:W-:Y:S02]  /*7c90*/  ULDC.64 UR6, c[0x0][0x650] ;  /* 0x0001940000067ab9 */ /* 0x000fe40000000a00 */
[----:B------:R-:W-:Y:S01]  /*7ca0*/  ISETP.GE.U32.AND P1, PT, R2, UR6, PT ;  /* 0x0000000602007c0c */ /* 0x000fe2000bf26070 */
[--C-:B------:R-:W-:Y:S01]  /*7cb0*/  IMAD.IADD R3, R3, 0x1, R7.reuse ;  /* 0x0000000103037824 */ /* 0x100fe200078e0207 */
[----:B------:R-:W-:-:S04]  /*7cc0*/  PRMT R7, RZ, 0x7610, R7 ;  /* 0x00007610ff077816 */ /* 0x000fc80000000007 */
[----:B------:R-:W-:-:S13]  /*7cd0*/  ISETP.GE.U32.AND.EX P1, PT, R3, UR7, PT, P1 ;  /* 0x0000000703007c0c */ /* 0x000fda000bf26110 */
[----:B------:R-:W-:Y:S05]  /*7ce0*/  @P1 BRA `(.L_x_168) ;  /* 0x0000000400601947 */ /* 0x000fea0003800000 */
[----:B------:R-:W0:Y:S01]  /*7cf0*/  S2R R20, SR_CTAID.X ;  /* 0x0000000000147919 */ /* 0x000e220000002500 */
[----:B------:R-:W1:Y:S01]  /*7d00*/  LDC.64 R14, c[0x0][0x628] ;  /* 0x00018a00ff0e7b82 */ /* 0x000e620000000a00 */
[----:B------:R-:W-:Y:S01]  /*7d10*/  ULDC UR6, c[0x0][0x150] ;  /* 0x0000540000067ab9 */ /* 0x000fe20000000800 */
[----:B-----5:R-:W-:Y:S01]  /*7d20*/  IMAD.MOV.U32 R12, RZ, RZ, R2 ;  /* 0x000000ffff0c7224 */ /* 0x020fe200078e0002 */
[----:B------:R-:W3:Y:S01]  /*7d30*/  S2R R22, SR_CTAID.Y ;  /* 0x0000000000167919 */ /* 0x000ee20000002600 */
[----:B------:R-:W-:-:S04]  /*7d40*/  IMAD.MOV.U32 R13, RZ, RZ, R3 ;  /* 0x000000ffff0d7224 */ /* 0x000fc800078e0003 */
[----:B------:R-:W4:Y:S08]  /*7d50*/  LDC R23, c[0x0][0x144] ;  /* 0x00005100ff177b82 */ /* 0x000f300000000800 */
[----:B--2---:R-:W2:Y:S08]  /*7d60*/  LDC R16, c[0x0][0x630] ;  /* 0x00018c00ff107b82 */ /* 0x004eb00000000800 */
[----:B------:R-:W2:Y:S01]  /*7d70*/  LDC.64 R18, c[0x0][0x620] ;  /* 0x00018800ff127b82 */ /* 0x000ea20000000a00 */
[----:B-1----:R-:W-:-:S04]  /*7d80*/  ISETP.NE.U32.AND P1, PT, R14, RZ, PT ;  /* 0x000000ff0e00720c */ /* 0x002fc80003f25070 */
[----:B------:R-:W-:Y:S02]  /*7d90*/  ISETP.NE.AND.EX P1, PT, R15, RZ, PT, P1 ;  /* 0x000000ff0f00720c */ /* 0x000fe40003f25310 */
[----:B0-----:R-:W-:-:S05]  /*7da0*/  I2FP.F32.U32 R6, R20 ;  /* 0x0000001400067245 */ /* 0x001fca0000201000 */
[----:B------:R-:W-:-:S04]  /*7db0*/  FMUL R6, R6, UR6 ;  /* 0x0000000606067c20 */ /* 0x000fc80008400000 */
[----:B------:R0:W1:Y:S02]  /*7dc0*/  F2I.U32.TRUNC.NTZ R21, R6 ;  /* 0x0000000600157305 */ /* 0x000064000020f000 */
[----:B---34-:R-:W-:Y:S05]  /*7dd0*/  @!P1 BRA `(.L_x_169) ;  /* 0x0000000000289947 */ /* 0x018fea0003800000 */
[----:B------:R-:W3:Y:S02]  /*7de0*/  LDC R7, c[0x0][0x634] ;  /* 0x00018d00ff077b82 */ /* 0x000ee40000000800 */
[----:B---3--:R-:W-:-:S05]  /*7df0*/  IADD3 R13, P1, R2, R7, RZ ;  /* 0x00000007020d7210 */ /* 0x008fca0007f3e0ff */
[----:B------:R-:W-:-:S04]  /*7e00*/  IMAD.X R17, RZ, RZ, R3, P1 ;  /* 0x000000ffff117224 */ /* 0x000fc800008e0603 */
[----:B0-----:R-:W-:-:S04]  /*7e10*/  IMAD.WIDE.U32 R6, R17, R14, RZ ;  /* 0x0000000e11067225 */ /* 0x001fc800078e00ff */
[----:B------:R-:W-:-:S04]  /*7e20*/  IMAD.WIDE.U32 R10, P1, R13, R15, R6 ;  /* 0x0000000f0d0a7225 */ /* 0x000fc80007820006 */
[----:B------:R-:W-:-:S04]  /*7e30*/  IMAD.WIDE.U32 R6, R13, R14, RZ ;  /* 0x0000000e0d067225 */ /* 0x000fc800078e00ff */
[----:B------:R-:W-:Y:S01]  /*7e40*/  IMAD.X R13, RZ, RZ, RZ, P1 ;  /* 0x000000ffff0d7224 */ /* 0x000fe200008e06ff */
[----:B------:R-:W-:Y:S01]  /*7e50*/  IADD3 RZ, P1, R7, R10, RZ ;  /* 0x0000000a07ff7210 */ /* 0x000fe20007f3e0ff */
[----:B------:R-:W-:-:S04]  /*7e60*/  IMAD.MOV.U32 R12, RZ, RZ, R11 ;  /* 0x000000ffff0c7224 */ /* 0x000fc800078e000b */
[----:B------:R-:W-:-:S08]  /*7e70*/  IMAD.WIDE.U32.X R12, R17, R15, R12, P1 ;  /* 0x0000000f110c7225 */ /* 0x000fd000008e040c */
.L_x_169:
[----:B------:R-:W3:Y:S01]  /*7e80*/  LDC.64 R28, c[0x0][0x640] ;  /* 0x00019000ff1c7b82 */ /* 0x000ee20000000a00 */
[-C--:B--2---:R-:W-:Y:S01]  /*7e90*/  SHF.R.U64 R17, R12, R16.reuse, R13 ;  /* 0x000000100c117219 */ /* 0x084fe2000000120d */
[----:B-1----:R-:W-:Y:S01]  /*7ea0*/  IMAD.MOV R21, RZ, RZ, -R21 ;  /* 0x000000ffff157224 */ /* 0x002fe200078e0a15 */
[----:B0-----:R-:W-:Y:S01]  /*7eb0*/  SHF.R.U32.HI R6, RZ, R16, R13 ;  /* 0x00000010ff067219 */ /* 0x001fe2000001160d */
[----:B------:R-:W-:Y:S01]  /*7ec0*/  ULDC UR6, c[0x0][0x154] ;  /* 0x0000550000067ab9 */ /* 0x000fe20000000800 */
[----:B------:R-:W-:Y:S01]  /*7ed0*/  IADD3 R11, P1, RZ, -R17, RZ ;  /* 0x80000011ff0b7210 */ /* 0x000fe20007f3e0ff */
[----:B------:R-:W-:Y:S02]  /*7ee0*/  IMAD R23, R23, R21, R20 ;  /* 0x0000001517177224 */ /* 0x000fe400078e0214 */
[----:B------:R-:W0:Y:S01]  /*7ef0*/  LDC R12, c[0x0][0x618] ;  /* 0x00018600ff0c7b82 */ /* 0x000e220000000800 */
[----:B------:R-:W-:Y:S02]  /*7f00*/  IMAD.MOV.U32 R13, RZ, RZ, 0x1 ;  /* 0x00000001ff0d7424 */ /* 0x000fe400078e00ff */
[----:B------:R-:W-:-:S04]  /*7f10*/  IMAD.X R7, RZ, RZ, ~R6, P1 ;  /* 0x000000ffff077224 */ /* 0x000fc800008e0e06 */
[-C--:B------:R-:W-:Y:S01]  /*7f20*/  IMAD R10, R7, R18.reuse, RZ ;  /* 0x00000012070a7224 */ /* 0x080fe200078e02ff */
[----:B------:R-:W1:Y:S01]  /*7f30*/  LDC R24, c[0x0][0x608] ;  /* 0x00018200ff187b82 */ /* 0x000e620000000800 */
[----:B------:R-:W-:-:S04]  /*7f40*/  IMAD.WIDE.U32 R6, R11, R18, R2 ;  /* 0x000000120b067225 */ /* 0x000fc800078e0002 */
[----:B------:R-:W-:Y:S01]  /*7f50*/  IMAD R11, R11, R19, R10 ;  /* 0x000000130b0b7224 */ /* 0x000fe200078e020a */
[----:B------:R-:W-:Y:S02]  /*7f60*/  I2FP.F32.U32 R10, R22 ;  /* 0x00000016000a7245 */ /* 0x000fe40000201000 */
[----:B------:R-:W2:Y:S01]  /*7f70*/  LDC R26, c[0x0][0x658] ;  /* 0x00019600ff1a7b82 */ /* 0x000ea20000000800 */
[----:B------:R-:W-:Y:S01]  /*7f80*/  IMAD.IADD R7, R7, 0x1, R11 ;  /* 0x0000000107077824 */ /* 0x000fe200078e020b */
[----:B---3--:R-:W-:Y:S01]  /*7f90*/  ISETP.NE.U32.AND P1, PT, R28, RZ, PT ;  /* 0x000000ff1c00720c */ /* 0x008fe20003f25070 */
[----:B------:R-:W-:Y:S01]  /*7fa0*/  FMUL R10, R10, UR6 ;  /* 0x000000060a0a7c20 */ /* 0x000fe20008400000 */
[----:B------:R-:W-:Y:S02]  /*7fb0*/  IMAD.MOV.U32 R11, RZ, RZ, -0x1 ;  /* 0xffffffffff0b7424 */ /* 0x000fe400078e00ff */
[----:B------:R-:W-:Y:S01]  /*7fc0*/  ISETP.NE.AND.EX P1, PT, R29, RZ, PT, P1 ;  /* 0x000000ff1d00720c */ /* 0x000fe20003f25310 */
[----:B------:R3:W4:Y:S01]  /*7fd0*/  F2I.U32.TRUNC.NTZ R19, R10 ;  /* 0x0000000a00137305 */ /* 0x000722000020f000 */
[----:B------:R-:W3:Y:S01]  /*7fe0*/  LDC R21, c[0x0][0x148] ;  /* 0x00005200ff157b82 */ /* 0x000ee20000000800 */
[----:B0-----:R-:W-:-:S02]  /*7ff0*/  SHF.R.U64 R16, R6, R12, R7 ;  /* 0x0000000c06107219 */ /* 0x001fc40000001207 */
[----:B------:R-:W-:-:S05]  /*8000*/  SHF.R.U32.HI R7, RZ, R12, R7 ;  /* 0x0000000cff077219 */ /* 0x000fca0000011607 */
[----:B------:R-:W0:Y:S01]  /*8010*/  LDC R20, c[0x0][0x600] ;  /* 0x00018000ff147b82 */ /* 0x000e220000000800 */
[-CC-:B-1----:R-:W-:Y:S02]  /*8020*/  SHF.R.U64 R14, R16, R24.reuse, R7.reuse ;  /* 0x00000018100e7219 */ /* 0x182fe40000001207 */
[----:B------:R-:W-:-:S05]  /*8030*/  SHF.R.U32.HI R7, RZ, R24, R7 ;  /* 0x00000018ff077219 */ /* 0x000fca0000011607 */
[----:B------:R-:W1:Y:S01]  /*8040*/  LDC R27, c[0x0][0x648] ;  /* 0x00019200ff1b7b82 */ /* 0x000e620000000800 */
[-CC-:B--2---:R-:W-:Y:S02]  /*8050*/  SHF.R.U64 R18, R14, R26.reuse, R7.reuse ;  /* 0x0000001a0e127219 */ /* 0x184fe40000001207 */
[-C--:B------:R-:W-:Y:S02]  /*8060*/  SHF.L.U32 R11, R11, R26.reuse, RZ ;  /* 0x0000001a0b0b7219 */ /* 0x080fe400000006ff */
[-C--:B------:R-:W-:Y:S01]  /*8070*/  SHF.R.U32.HI R7, RZ, R26.reuse, R7 ;  /* 0x0000001aff077219 */ /* 0x080fe20000011607 */
[----:B------:R-:W-:Y:S01]  /*8080*/  IMAD.MOV.U32 R6, RZ, RZ, R18 ;  /* 0x000000ffff067224 */ /* 0x000fe200078e0012 */
[----:B------:R-:W-:Y:S01]  /*8090*/  SHF.L.U32 R30, R13, R26, RZ ;  /* 0x0000001a0d1e7219 */ /* 0x000fe200000006ff */
[----:B------:R-:W2:Y:S01]  /*80a0*/  LDC R31, c[0x0][0x638] ;  /* 0x00018e00ff1f7b82 */ /* 0x000ea20000000800 */
[----:B------:R-:W-:-:S07]  /*80b0*/  LOP3.LUT R25, RZ, R11, RZ, 0x33, !PT ;  /* 0x0000000bff197212 */ /* 0x000fce00078e33ff */
[----:B------:R-:W0:Y:S01]  /*80c0*/  LDC R32, c[0x0][0x610] ;  /* 0x00018400ff207b82 */ /* 0x000e220000000800 */
[----:B----4-:R-:W-:Y:S05]  /*80d0*/  @!P1 BRA `(.L_x_170) ;  /* 0x0000000000289947 */ /* 0x010fea0003800000 */
[----:B------:R-:W4:Y:S02]  /*80e0*/  LDC R13, c[0x0][0x64c] ;  /* 0x00019300ff0d7b82 */ /* 0x000f240000000800 */
[----:B----4-:R-:W-:-:S05]  /*80f0*/  IADD3 R13, P1, R18, R13, RZ ;  /* 0x0000000d120d7210 */ /* 0x010fca0007f3e0ff */
[----:B------:R-:W-:-:S04]  /*8100*/  IMAD.X R15, RZ, RZ, R7, P1 ;  /* 0x000000ffff0f7224 */ /* 0x000fc800008e0607 */
[----:B------:R-:W-:-:S04]  /*8110*/  IMAD.WIDE.U32 R6, R15, R28, RZ ;  /* 0x0000001c0f067225 */ /* 0x000fc800078e00ff */
[----:B---3--:R-:W-:-:S04]  /*8120*/  IMAD.WIDE.U32 R10, P1, R13, R29, R6 ;  /* 0x0000001d0d0a7225 */ /* 0x008fc80007820006 */
[----:B------:R-:W-:-:S04]  /*8130*/  IMAD.WIDE.U32 R6, R13, R28, RZ ;  /* 0x0000001c0d067225 */ /* 0x000fc800078e00ff */
[----:B------:R-:W-:Y:S01]  /*8140*/  IMAD.X R13, RZ, RZ, RZ, P1 ;  /* 0x000000ffff0d7224 */ /* 0x000fe200008e06ff */
[----:B------:R-:W-:Y:S01]  /*8150*/  IADD3 RZ, P1, R7, R10, RZ ;  /* 0x0000000a07ff7210 */ /* 0x000fe20007f3e0ff */
[----:B------:R-:W-:-:S04]  /*8160*/  IMAD.MOV.U32 R12, RZ, RZ, R11 ;  /* 0x000000ffff0c7224 */ /* 0x000fc800078e000b */
[----:B------:R-:W-:-:S08]  /*8170*/  IMAD.WIDE.U32.X R6, R15, R29, R12, P1 ;  /* 0x0000001d0f067225 */ /* 0x000fd000008e040c */
.L_x_170:
[----:B-1----:R-:W-:Y:S01]  /*8180*/  SHF.R.U64 R6, R6, R27, R7 ;  /* 0x0000001b06067219 */ /* 0x002fe20000001207 */
[----:B0-----:R-:W-:Y:S01]  /*8190*/  VIADD R13, R20, 0xffffffff ;  /* 0xffffffff140d7836 */ /* 0x001fe20000000000 */
[----:B------:R-:W-:Y:S01]  /*81a0*/  LOP3.LUT R11, R14, R25, RZ, 0xc0, !PT ;  /* 0x000000190e0b7212 */ /* 0x000fe200078ec0ff */
[----:B------:R-:W-:Y:S02]  /*81b0*/  IMAD.MOV R19, RZ, RZ, -R19 ;  /* 0x000000ffff137224 */ /* 0x000fe400078e0a13 */
[----:B------:R-:W-:Y:S02]  /*81c0*/  IMAD.MOV R7, RZ, RZ, -R6 ;  /* 0x000000ffff077224 */ /* 0x000fe400078e0a06 */
[----:B------:R-:W-:Y:S01]  /*81d0*/  IMAD R30, R30, R6, R11 ;  /* 0x000000061e1e7224 */ /* 0x000fe200078e020b */
[----:B------:R-:W-:Y:S01]  /*81e0*/  LOP3.LUT R11, R16, R13, RZ, 0xc0, !PT ;  /* 0x0000000d100b7212 */ /* 0x000fe200078ec0ff */
[----:B---3--:R-:W-:Y:S02]  /*81f0*/  @P4 IMAD R23, R21, R19, R22 ;  /* 0x0000001315174224 */ /* 0x008fe400078e0216 */
[----:B--2---:R-:W-:-:S02]  /*8200*/  IMAD R6, R7, R31, R18 ;  /* 0x0000001f07067224 */ /* 0x004fc400078e0212 */
[----:B------:R-:W-:Y:S02]  /*8210*/  IMAD R30, R30, R32, R23 ;  /* 0x000000201e1e7224 */ /* 0x000fe400078e0217 */
[----:B------:R-:W-:Y:S02]  /*8220*/  IMAD R11, R6, R20, R11 ;  /* 0x00000014060b7224 */ /* 0x000fe400078e020b */
[----:B------:R-:W-:Y:S02]  /*8230*/  IMAD.MOV.U32 R7, RZ, RZ, 0x1 ;  /* 0x00000001ff077424 */ /* 0x000fe400078e00ff */
[----:B------:R-:W-:Y:S01]  /*8240*/  IMAD.MOV.U32 R6, RZ, RZ, R17 ;  /* 0x000000ffff067224 */ /* 0x000fe200078e0011 */
[----:B------:R-:W-:Y:S02]  /*8250*/  SEL R10, R11, R30, !P4 ;  /* 0x0000001e0b0a7207 */ /* 0x000fe40006000000 */
[----:B------:R-:W-:-:S07]  /*8260*/  SEL R30, R30, R11, !P4 ;  /* 0x0000000b1e1e7207 */ /* 0x000fce0006000000 */
.L_x_168:
[----:B------:R-:W-:Y:S01]  /*8270*/  LOP3.LUT P1, RZ, R7, 0xff, RZ, 0xc0, !PT ;  /* 0x000000ff07ff7812 */ /* 0x000fe2000782c0ff */
[----:B------:R-:W-:-:S12]  /*8280*/  IMAD.MOV.U32 R7, RZ, RZ, R30 ;  /* 0x000000ffff077224 */ /* 0x000fd800078e001e */
[----:B------:R-:W-:Y:S05]  /*8290*/  @P1 BRA `(.L_x_171) ;  /* 0xffffff8c00b41947 */ /* 0x000fea000383ffff */
[----:B------:R-:W-:Y:S05]  /*82a0*/  EXIT ;  /* 0x000000000000794d */ /* 0x000fea0003800000 */
.L_x_7:
[----:B0-----:R-:W-:Y:S01]  /*82b0*/  ULDC.64 UR4, c[0x0][0x650] ;  /* 0x0001940000047ab9 */ /* 0x001fe20000000a00 */
        /* <DEDUP_REMOVED lines=25> */
.L_x_173:
[----:B------:R-:W0:Y:S01]  /*8450*/  LDC.64 R28, c[0x0][0x640] ;  /* 0x00019000ff1c7b82 */ /* 0x000e220000000a00 */
[-CC-:B------:R-:W-:Y:S01]  /*8460*/  SHF.R.U64 R21, R16, R10.reuse, R17.reuse ;  /* 0x0000000a10157219 */ /* 0x180fe20000001211 */
[----:B------:R-:W-:Y:S01]  /*8470*/  IMAD.MOV.U32 R27, RZ, RZ, 0x1 ;  /* 0x00000001ff1b7424 */ /* 0x000fe200078e00ff */
[----:B------:R-:W-:Y:S02]  /*8480*/  SHF.R.U32.HI R5, RZ, R10, R17 ;  /* 0x0000000aff057219 */ /* 0x000fe40000011611 */
[----:B------:R-:W-:-:S03]  /*8490*/  IADD3 R7, P0, RZ, -R21, RZ ;  /* 0x80000015ff077210 */ /* 0x000fc60007f1e0ff */
[----:B------:R-:W1:Y:S02]  /*84a0*/  LDC R14, c[0x0][0x618] ;  /* 0x00018600ff0e7b82 */ /* 0x000e640000000800 */
[----:B------:R-:W-:Y:S02]  /*84b0*/  IMAD.X R5, RZ, RZ, ~R5, P0 ;  /* 0x000000ffff057224 */ /* 0x000fe400000e0e05 */
[----:B------:R-:W-:-:S04]  /*84c0*/  IMAD.WIDE.U32 R12, R7, R24, R2 ;  /* 0x00000018070c7225 */ /* 0x000fc800078e0002 */
[----:B------:R-:W2:Y:S01]  /*84d0*/  LDC R16, c[0x0][0x608] ;  /* 0x00018200ff107b82 */ /* 0x000ea20000000800 */
[----:B------:R-:W-:-:S04]  /*84e0*/  IMAD R10, R5, R24, RZ ;  /* 0x00000018050a7224 */ /* 0x000fc800078e02ff */
[----:B------:R-:W-:Y:S02]  /*84f0*/  IMAD R5, R7, R25, R10 ;  /* 0x0000001907057224 */ /* 0x000fe400078e020a */
[----:B------:R-:W-:Y:S01]  /*8500*/  IMAD.MOV.U32 R7, RZ, RZ, -0x1 ;  /* 0xffffffffff077424 */ /* 0x000fe200078e00ff */
[----:B------:R-:W3:Y:S01]  /*8510*/  LDC R26, c[0x0][0x658] ;  /* 0x00019600ff1a7b82 */ /* 0x000ee20000000800 */
[----:B------:R-:W-:Y:S01]  /*8520*/  IMAD.IADD R5, R13, 0x1, R5 ;  /* 0x000000010d057824 */ /* 0x000fe200078e0205 */
[----:B0-----:R-:W-:-:S04]  /*8530*/  ISETP.NE.U32.AND P0, PT, R28, RZ, PT ;  /* 0x000000ff1c00720c */ /* 0x001fc80003f05070 */
        /* <DEDUP_REMOVED lines=8> */
[-CC-:B---3--:R-:W-:Y:S02]  /*85c0*/  SHF.R.U64 R24, R22, R26.reuse, R5.reuse ;  /* 0x0000001a16187219 */ /* 0x188fe40000001205 */
[-C--:B------:R-:W-:Y:S02]  /*85d0*/  SHF.L.U32 R7, R7, R26.reuse, RZ ;  /* 0x0000001a07077219 */ /* 0x080fe400000006ff */
[----:B------:R-:W-:Y:S01]  /*85e0*/  SHF.R.U32.HI R13, RZ, R26, R5 ;  /* 0x0000001aff0d7219 */ /* 0x000fe20000011605 */
[----:B------:R-:W-:Y:S01]  /*85f0*/  IMAD.MOV.U32 R12, RZ, RZ, R24 ;  /* 0x000000ffff0c7224 */ /* 0x000fe200078e0018 */
[----:B------:R-:W-:Y:S01]  /*8600*/  LOP3.LUT R31, RZ, R7, RZ, 0x33, !PT ;  /* 0x00000007ff1f7212 */ /* 0x000fe200078e33ff */
[----:B------:R-:W3:Y:S01]  /*8610*/  LDC R30, c[0x0][0x610] ;  /* 0x00018400ff1e7b82 */ /* 0x000ee20000000800 */
[----:B------:R-:W-:Y:S05]  /*8620*/  @!P0 BRA `(.L_x_174) ;  /* 0x0000000000288947 */ /* 0x000fea0003800000 */
        /* <DEDUP_REMOVED lines=10> */
.L_x_174:
[----:B-1----:R-:W-:Y:S01]  /*86d0*/  SHF.R.U64 R10, R12, R10, R13 ;  /* 0x0000000a0c0a7219 */ /* 0x002fe2000000120d */
[----:B0-----:R-:W-:Y:S01]  /*86e0*/  VIADD R9, R23, 0xffffffff ;  /* 0xffffffff17097836 */ /* 0x001fe20000000000 */
[----:B------:R-:W-:Y:S01]  /*86f0*/  SHF.L.U32 R27, R27, R26, RZ ;  /* 0x0000001a1b1b7219 */ /* 0x000fe200000006ff */
[----:B------:R-:W-:Y:S01]  /*8700*/  @P4 IMAD R11, R19, R20, R8 ;  /* 0x00000014130b4224 */ /* 0x000fe200078e0208 */
[----:B------:R-:W-:Y:S01]  /*8710*/  LOP3.LUT R5, R22, R31, RZ, 0xc0, !PT ;  /* 0x0000001f16057212 */ /* 0x000fe200078ec0ff */
[----:B------:R-:W-:Y:S01]  /*8720*/  IMAD.MOV R7, RZ, RZ, -R10 ;  /* 0x000000ffff077224 */ /* 0x000fe200078e0a0a */
[----:B------:R-:W-:Y:S01]  /*8730*/  LOP3.LUT R18, R18, R9, RZ, 0xc0, !PT ;  /* 0x0000000912127212 */ /* 0x000fe200078ec0ff */
[----:B------:R-:W-:Y:S02]  /*8740*/  IMAD.MOV.U32 R16, RZ, RZ, R21 ;  /* 0x000000ffff107224 */ /* 0x000fe400078e0015 */
[----:B------:R-:W-:Y:S02]  /*8750*/  IMAD R10, R27, R10, R5 ;  /* 0x0000000a1b0a7224 */ /* 0x000fe400078e0205 */
[----:B--2---:R-:W-:-:S02]  /*8760*/  IMAD R5, R7, R25, R24 ;  /* 0x0000001907057224 */ /* 0x004fc400078e0218 */
[----:B------:R-:W-:Y:S02]  /*8770*/  IMAD.MOV.U32 R7, RZ, RZ, 0x1 ;  /* 0x00000001ff077424 */ /* 0x000fe400078e00ff */
[----:B---3--:R-:W-:Y:S02]  /*8780*/  IMAD R11, R10, R30, R11 ;  /* 0x0000001e0a0b7224 */ /* 0x008fe400078e020b */
[----:B------:R-:W-:Y:S01]  /*8790*/  IMAD R18, R5, R23, R18 ;  /* 0x0000001705127224 */ /* 0x000fe200078e0212 */
[----:B------:R-:W-:-:S04]  /*87a0*/  PRMT R5, R7, 0x7610, R5 ;  /* 0x0000761007057816 */ /* 0x000fc80000000005 */
[----:B------:R-:W-:Y:S02]  /*87b0*/  SEL R7, R18, R11, !P4 ;  /* 0x0000000b12077207 */ /* 0x000fe40006000000 */
[----:B------:R-:W-:-:S07]  /*87c0*/  SEL R18, R11, R18, !P4 ;  /* 0x000000120b127207 */ /* 0x000fce0006000000 */
.L_x_172:
[----:B------:R-:W-:-:S08]  /*87d0*/  NOP ;  /* 0x0000000000007918 */ /* 0x000fd00000000000 */
[----:B------:R-:W0:-:S00]  /*87e0*/  USETMAXREG.DEALLOC.CTAPOOL 0x28 ;  /* 0x00000028000079c8 */ /* 0x000e0000080e0500 */
[----:B0-----:R-:W-:-:S13]  /*87f0*/  ISETP.NE.AND P0, PT, R6, RZ, PT ;  /* 0x000000ff0600720c */ /* 0x001fda0003f05270 */
[----:B------:R-:W-:Y:S05]  /*8800*/  @P0 EXIT ;  /* 0x000000000000094d */ /* 0x000fea0003800000 */
[----:B------:R-:W-:Y:S01]  /*8810*/  LOP3.LUT P0, RZ, R5, 0xff, RZ, 0xc0, !PT ;  /* 0x000000ff05ff7812 */ /* 0x000fe2000780c0ff */
[----:B------:R-:W-:Y:S02]  /*8820*/  IMAD.MOV.U32 R5, RZ, RZ, 0x1 ;  /* 0x00000001ff057424 */ /* 0x000fe400078e00ff */
[----:B------:R-:W-:-:S10]  /*8830*/  IMAD.MOV.U32 R17, RZ, RZ, RZ ;  /* 0x000000ffff117224 */ /* 0x000fd400078e00ff */
[----:B------:R-:W-:Y:S05]  /*8840*/  @!P0 BRA `(.L_x_175) ;  /* 0x0000000c00348947 */ /* 0x000fea0003800000 */
[----:B------:R-:W0:Y:S01]  /*8850*/  LDC R5, c[0x0][0x28c] ;  /* 0x0000a300ff057b82 */ /* 0x000e220000000800 */
[----:B------:R-:W-:Y:S01]  /*8860*/  ULDC UR5, c[0x0][0x658] ;  /* 0x0001960000057ab9 */ /* 0x000fe20000000800 */
[----:B------:R-:W-:Y:S01]  /*8870*/  UMOV UR7, 0xffffffff ;  /* 0xffffffff00077882 */ /* 0x000fe20000000000 */
[----:B------:R-:W-:Y:S01]  /*8880*/  ULDC UR6, c[0x0][0xc] ;  /* 0x0000030000067ab9 */ /* 0x000fe20000000800 */
[----:B------:R-:W-:Y:S01]  /*8890*/  USHF.L.U32 UR8, UR7, UR5, URZ ;  /* 0x0000000507087299 */ /* 0x000fe2000800063f */
[----:B------:R-:W-:Y:S01]  /*88a0*/  BSSY B0, `(.L_x_175) ;  /* 0x00000c7000007945 */ /* 0x000fe20003800000 */
[----:B------:R-:W-:Y:S01]  /*88b0*/  UMOV UR9, 0x1 ;  /* 0x0000000100097882 */ /* 0x000fe20000000000 */
[----:B------:R-:W-:Y:S01]  /*88c0*/  ULDC UR7, c[0x0][0x10] ;  /* 0x0000040000077ab9 */ /* 0x000fe20000000800 */
[----:B------:R-:W1:Y:S01]  /*88d0*/  S2UR UR10, SR_CgaCtaId ;  /* 0x00000000000a79c3 */ /* 0x000e620000008800 */
[----:B------:R-:W-:Y:S01]  /*88e0*/  UIMAD.WIDE.U32 UR6, UR6, UR7, URZ ;  /* 0x00000007060672a5 */ /* 0x000fe2000f8e003f */
[----:B------:R-:W-:Y:S01]  /*88f0*/  IMAD.MOV.U32 R14, RZ, RZ, 0x1 ;  /* 0x00000001ff0e7424 */ /* 0x000fe200078e00ff */
[----:B------:R-:W-:Y:S01]  /*8900*/  USHF.L.U32 UR18, UR9, UR5, URZ ;  /* 0x0000000509127299 */ /* 0x000fe2000800063f */
[----:B------:R-:W-:Y:S01]  /*8910*/  LOP3.LUT R15, R4, 0x2, RZ, 0xfc, !PT ;  /* 0x00000002040f7812 */ /* 0x000fe200078efcff */
[----:B------:R-:W-:Y:S01]  /*8920*/  IMAD.MOV.U32 R17, RZ, RZ, RZ ;  /* 0x000000ffff117224 */ /* 0x000fe200078e00ff */
[----:B------:R-:W-:Y:S01]  /*8930*/  ULDC UR5, c[0x0][0x14] ;  /* 0x0000050000057ab9 */ /* 0x000fe20000000800 */
[----:B------:R-:W-:Y:S01]  /*8940*/  ULDC UR4, c[0x0][0x600] ;  /* 0x0001800000047ab9 */ /* 0x000fe20000000800 */
[----:B------:R-:W-:-:S02]  /*8950*/  UIMAD.WIDE.U32 UR22, UR6, UR5, URZ ;  /* 0x00000005061672a5 */ /* 0x000fc4000f8e003f */
[----:B------:R-:W-:Y:S02]  /*8960*/  UIMAD UR13, UR7, UR5, URZ ;  /* 0x00000005070d72a4 */ /* 0x000fe4000f8e023f */
[----:B------:R-:W-:Y:S02]  /*8970*/  UIADD3 UR4, UR4, -0x1, URZ ;  /* 0xffffffff04047890 */ /* 0x000fe4000fffe03f */
[----:B------:R-:W-:Y:S01]  /*8980*/  ULOP3.LUT UR17, URZ, UR8, URZ, 0x33, !UPT ;  /* 0x000000083f117292 */ /* 0x000fe2000f8e333f */
[----:B0-----:R-:W-:Y:S01]  /*8990*/  VIADD R5, R5, 0x7f ;  /* 0x0000007f05057836 */ /* 0x001fe20000000000 */
[----:B------:R-:W-:Y:S01]  /*89a0*/  UIADD3 UR13, UR23, UR13, URZ ;  /* 0x0000000d170d7290 */ /* 0x000fe2000fffe03f */
[----:B------:R-:W-:-:S03]  /*89b0*/  ULDC.64 UR24, c[0x0][0x198] ;  /* 0x0000660000187ab9 */ /* 0x000fc60000000a00 */
[----:B------:R-:W-:Y:S01]  /*89c0*/  SHF.R.S32.HI R6, RZ, 0x1f, R5 ;  /* 0x0000001fff067819 */ /* 0x000fe20000011405 */
[----:B-1----:R-:W-:-:S03]  /*89d0*/  IMAD.U32 R11, RZ, RZ, UR10 ;  /* 0x0000000aff0b7e24 */ /* 0x002fc6000f8e00ff */
[----:B------:R-:W-:Y:S01]  /*89e0*/  LEA.HI R6, R6, R5, RZ, 0x7 ;  /* 0x0000000506067211 */ /* 0x000fe200078f38ff */
[----:B------:R-:W-:-:S03]  /*89f0*/  IMAD.MOV.U32 R5, RZ, RZ, 0x1 ;  /* 0x00000001ff057424 */ /* 0x000fc600078e00ff */
[----:B------:R-:W-:-:S05]  /*8a00*/  SHF.R.S32.HI R10, RZ, 0x7, R6 ;  /* 0x00000007ff0a7819 */ /* 0x000fca0000011406 */
[----:B------:R-:W-:-:S07]  /*8a10*/  VIADD R12, R10, 0x1 ;  /* 0x000000010a0c7836 */ /* 0x000fce0000000000 */
.L_x_186:
[----:B------:R-:W-:-:S03]  /*8a20*/  UMOV UR5, 0xffffffff ;  /* 0xffffffff00057882 */ /* 0x000fc60000000000 */
[----:B------:R-:W-:Y:S05]  /*8a30*/  BRA.DIV UR5, `(.L_x_176) ;  /* 0x0000000e05cc7947 */ /* 0x000fea000b800000 */
[----:B------:R-:W-:-:S13]  /*8a40*/  ELECT P0, URZ, PT ;  /* 0x00000000003f782f */ /* 0x000fda0003800000 */
.L_x_198:
[----:B------:R-:W0:Y:S01]  /*8a50*/  LDC R6, c[0x0][0x28c] ;  /* 0x0000a300ff067b82 */ /* 0x000e220000000800 */
[----:B------:R-:W-:Y:S01]  /*8a60*/  BSSY B1, `(.L_x_177) ;  /* 0x000003a000017945 */ /* 0x000fe20003800000 */
[----:B0-----:R-:W-:-:S13]  /*8a70*/  ISETP.LT.OR P0, PT, R6, 0x1, !P0 ;  /* 0x000000010600780c */ /* 0x001fda0004701670 */
[----:B------:R-:W-:Y:S05]  /*8a80*/  @P0 BRA `(.L_x_178) ;  /* 0x0000000000dc0947 */ /* 0x000fea0003800000 */
[----:B------:R-:W-:Y:S02]  /*8a90*/  IMAD R18, R18, 0x2, R11 ;  /* 0x0000000212127824 */ /* 0x000fe400078e020b */
[----:B------:R-:W-:Y:S02]  /*8aa0*/  IMAD.SHL.U32 R20, R7, 0x40, RZ ;  /* 0x0000004007147824 */ /* 0x000fe400078e00ff */
[----:B------:R-:W-:Y:S02]  /*8ab0*/  IMAD.MOV.U32 R22, RZ, RZ, RZ ;  /* 0x000000ffff167224 */ /* 0x000fe400078e00ff */
[----:B------:R-:W-:Y:S02]  /*8ac0*/  IMAD.MOV.U32 R6, RZ, RZ, R12 ;  /* 0x000000ffff067224 */ /* 0x000fe400078e000c */
[----:B------:R-:W-:Y:S02]  /*8ad0*/  IMAD.MOV.U32 R7, RZ, RZ, R5 ;  /* 0x000000ffff077224 */ /* 0x000fe400078e0005 */
[----:B------:R-:W-:-:S02]  /*8ae0*/  IMAD.MOV.U32 R8, RZ, RZ, R17 ;  /* 0x000000ffff087224 */ /* 0x000fc400078e0011 */
[----:B------:R-:W-:-:S07]  /*8af0*/  IMAD.SHL.U32 R19, R18, 0x80, RZ ;  /* 0x0000008012137824 */ /* 0x000fce00078e00ff */
.L_x_181:
[----:B------:R-:W0:Y:S01]  /*8b00*/  S2UR UR5, SR_CgaCtaId ;  /* 0x00000000000579c3 */ /* 0x000e220000008800 */
[----:B------:R-:W-:Y:S02]  /*8b10*/  MOV R18, 0x400 ;  /* 0x0000040000127802 */ /* 0x000fe40000000f00 */
[----:B------:R-:W-:Y:S02]  /*8b20*/  SHF.L.U32 R9, R7, 0x1f, RZ ;  /* 0x0000001f07097819 */ /* 0x000fe400000006ff */
[----:B------:R-:W-:-:S13]  /*8b30*/  LOP3.LUT P1, RZ, R0, 0x7f, RZ, 0xc0, !PT ;  /* 0x0000007f00ff7812 */ /* 0x000fda000782c0ff */
[----:B------:R-:W1:Y:S01]  /*8b40*/  @!P1 LDC R13, c[0x0][0x500] ;  /* 0x00014000ff0d9b82 */ /* 0x000e620000000800 */
[----:B0-----:R-:W-:-:S05]  /*8b50*/  IMAD.U32 R11, RZ, RZ, UR5 ;  /* 0x00000005ff0b7e24 */ /* 0x001fca000f8e00ff */
[----:B------:R-:W-:-:S05]  /*8b60*/  LEA R21, R11, R18, 0x18 ;  /* 0x000000120b157211 */ /* 0x000fca00078ec0ff */
[----:B------:R-:W-:-:S04]  /*8b70*/  IMAD R18, R8, 0x8, R21 ;  /* 0x0000000808127824 */ /* 0x000fc800078e0215 */
[----:B------:R-:W0:Y:S02]  /*8b80*/  SYNCS.PHASECHK.TRANS64.TRYWAIT P0, [R18+URZ+0x28], R9 ;  /* 0x00002809120075a7 */ /* 0x000e24000800017f */
[----:B01----:R-:W-:Y:S05]  /*8b90*/  @!P0 BRA `(.L_x_179) ;  /* 0x0000000c00948947 */ /* 0x003fea0003800000 */
.L_x_199:
[----:B0-----:R-:W-:Y:S01]  /*8ba0*/  PRMT R9, R15, 0x9910, RZ ;  /* 0x000099100f097816 */ /* 0x001fe200000000ff */
[----:B------:R0:W-:Y:S03]  /*8bb0*/  @!P1 SYNCS.ARRIVE.TRANS64 RZ, [R18+URZ], R13 ;  /* 0x0000000d12ff99a7 */ /* 0x0001e6000800003f */
[----:B------:R-:W-:-:S13]  /*8bc0*/  ISETP.NE.AND P0, PT, R9, 0x2, PT ;  /* 0x000000020900780c */ /* 0x000fda0003f05270 */
[----:B0-----:R-:W-:Y:S05]  /*8bd0*/  @P0 BRA `(.L_x_180) ;  /* 0x0000000000040947 */ /* 0x001fea0003800000 */
[----:B------:R-:W-:Y:S01]  /*8be0*/  BPT.TRAP 0x1 ;  /* 0x000000040000795c */ /* 0x000fe20000300000 */
.L_x_180:
[----:B------:R-:W-:Y:S01]  /*8bf0*/  IMAD R9, R8, 0x2, R11 ;  /* 0x0000000208097824 */ /* 0x000fe200078e020b */
[----:B------:R-:W-:Y:S01]  /*8c00*/  R2UR UR9, R18 ;  /* 0x00000000120972ca */ /* 0x000fe200000e0000 */
[----:B------:R-:W-:Y:S01]  /*8c10*/  VIADD R6, R6, 0xffffffff ;  /* 0xffffffff06067836 */ /* 0x000fe20000000000 */
[----:B------:R-:W-:Y:S01]  /*8c20*/  UIADD3 UR6, UP0, UR24, 0xf0, URZ ;  /* 0x000000f018067890 */ /* 0x000fe2000ff1e03f */
[--C-:B------:R-:W-:Y:S01]  /*8c30*/  IMAD.U32 R9, R9, 0x4000, R21.reuse ;  /* 0x0000400009097824 */ /* 0x100fe200078e0015 */
[----:B------:R-:W-:Y:S01]  /*8c40*/  R2UR UR11, R19 ;  /* 0x00000000130b72ca */ /* 0x000fe200000e0000 */
[----:B------:R-:W-:Y:S01]  /*8c50*/  IMAD R21, R8, 0x2000, R21 ;  /* 0x0000200008157824 */ /* 0x000fe200078e0215 */
[----:B------:R-:W-:Y:S01]  /*8c60*/  R2UR UR10, R22 ;  /* 0x00000000160a72ca */ /* 0x000fe200000e0000 */
[----:B------:R-:W-:Y:S01]  /*8c70*/  UIADD3 UR26, UP1, UR24, 0x1f0, URZ ;  /* 0x000001f0181a7890 */ /* 0x000fe2000ff3e03f */
[----:B------:R-:W-:Y:S01]  /*8c80*/  R2UR UR5, R9 ;  /* 0x00000000090572ca */ /* 0x000fe200000e0000 */
[----:B------:R-:W-:Y:S01]  /*8c90*/  UIADD3.X UR7, URZ, UR25, URZ, UP0, !UPT ;  /* 0x000000193f077290 */ /* 0x000fe200087fe43f */
[----:B------:R-:W-:Y:S01]  /*8ca0*/  R2UR UR8, R21 ;  /* 0x00000000150872ca */ /* 0x000fe200000e0000 */
[----:B------:R-:W-:Y:S01]  /*8cb0*/  VIADD R8, R8, 0x1 ;  /* 0x0000000108087836 */ /* 0x000fe20000000000 */
[----:B------:R-:W-:Y:S01]  /*8cc0*/  R2UR UR12, R16 ;  /* 0x00000000100c72ca */ /* 0x000fe200000e0000 */
[----:B------:R-:W-:Y:S01]  /*8cd0*/  UIADD3.X UR27, URZ, UR25, URZ, UP1, !UPT ;  /* 0x000000193f1b7290 */ /* 0x000fe20008ffe43f */
[----:B------:R-:W-:Y:S01]  /*8ce0*/  R2UR UR19, R20 ;  /* 0x00000000141372ca */ /* 0x000fe200000e0000 */
[----:B------:R-:W-:Y:S01]  /*8cf0*/  UMOV UR20, 0x30000 ;  /* 0x0003000000147882 */ /* 0x000fe20000000000 */
[----:B------:R-:W-:Y:S01]  /*8d00*/  ISETP.GT.AND P1, PT, R6, 0x1, PT ;  /* 0x000000010600780c */ /* 0x000fe20003f24270 */
[----:B------:R-:W-:Y:S01]  /*8d10*/  UMOV UR14, 0x0 ;  /* 0x00000000000e7882 */ /* 0x000fe20000000000 */
[----:B------:R-:W-:Y:S01]  /*8d20*/  UMOV UR15, 0x10000000 ;  /* 0x10000000000f7882 */ /* 0x000fe20000000000 */
[----:B------:R-:W-:Y:S01]  /*8d30*/  ISETP.NE.AND P0, PT, R8, 0x5, PT ;  /* 0x000000050800780c */ /* 0x000fe20003f05270 */
[----:B------:R-:W-:Y:S01]  /*8d40*/  VIADD R22, R22, 0x80 ;  /* 0x0000008016167836 */ /* 0x000fe20000000000 */
[----:B------:R-:W-:-:S02]  /*8d50*/  UIADD3 UR5, UR5, 0x100, URZ ;  /* 0x0000010005057890 */ /* 0x000fc4000fffe03f */
[----:B------:R-:W-:Y:S01]  /*8d60*/  UIADD3 UR16, UR8, 0x28100, URZ ;  /* 0x0002810008107890 */ /* 0x000fe2000fffe03f */
[----:B------:R-:W-:Y:S02]  /*8d70*/  SEL R18, RZ, 0x1, P0 ;  /* 0x00000001ff127807 */ /* 0x000fe40000000000 */
[----:B------:R-:W-:Y:S02]  /*8d80*/  SEL R8, R8, RZ, P0 ;  /* 0x000000ff08087207 */ /* 0x000fe40000000000 */
[----:B------:R-:W-:Y:S01]  /*8d90*/  UMOV UR8, UR5 ;  /* 0x0000000500087c82 */ /* 0x000fe20008000000 */
[----:B------:R-:W-:Y:S01]  /*8da0*/  LOP3.LUT R7, R7, R18, RZ, 0x3c, !PT ;  /* 0x0000001207077212 */ /* 0x000fe200078e3cff */
[----:B------:R0:W-:Y:S02]  /*8db0*/  UTMALDG.3D.MULTICAST [UR8], [UR6], UR20, desc[UR14] ;  /* 0x00000e08060073b4 */ /* 0x0001e40008011814 */
[----:B0-----:R-:W-:Y:S01]  /*8dc0*/  UMOV UR8, UR16 ;  /* 0x0000001000087c82 */ /* 0x001fe20008000000 */
[----:B------:R-:W-:-:S02]  /*8dd0*/  UMOV UR11, UR19 ;  /* 0x00000013000b7c82 */ /* 0x000fc40008000000 */
[----:B------:R0:W-:Y:S02]  /*8de0*/  UTMALDG.3D [UR8], [UR26], desc[UR14] ;  /* 0x00000e081a0075b4 */ /* 0x0001e40008011000 */
[----:B0-----:R-:W-:Y:S05]  /*8df0*/  @P1 BRA `(.L_x_181) ;  /* 0xfffffffc00401947 */ /* 0x001fea000383ffff */
.L_x_178:
[----:B------:R-:W-:Y:S05]  /*8e00*/  BSYNC B1 ;  /* 0x0000000000017941 */ /* 0x000fea0003800000 */
.L_x_177:
[----:B------:R-:W-:Y:S01]  /*8e10*/  LOP3.LUT P1, RZ, R14, 0xff, RZ, 0xc0, !PT ;  /* 0x000000ff0eff7812 */ /* 0x000fe2000782c0ff */
[C---:B------:R-:W-:Y:S01]  /*8e20*/  IMAD.IADD R17, R10.reuse, 0x1, R17 ;  /* 0x000000010a117824 */ /* 0x040fe200078e0211 */
[----:B------:R-:W-:Y:S01]  /*8e30*/  ULDC.64 UR6, c[0x0][0x650] ;  /* 0x0001940000067ab9 */ /* 0x000fe20000000a00 */
[C---:B------:R-:W-:Y:S01]  /*8e40*/  ISETP.GE.U32.AND P2, PT, R10.reuse, 0x5, PT ;  /* 0x000000050a00780c */ /* 0x040fe20003f46070 */
[----:B------:R-:W-:Y:S01]  /*8e50*/  BSSY B1, `(.L_x_182) ;  /* 0x0000069000017945 */ /* 0x000fe20003800000 */
[----:B------:R-:W-:Y:S01]  /*8e60*/  IMAD.MOV.U32 R18, RZ, RZ, -0x1 ;  /* 0xffffffffff127424 */ /* 0x000fe200078e00ff */
[----:B------:R-:W-:Y:S01]  /*8e70*/  ISETP.GT.U32.AND P0, PT, R17, 0x4, PT ;  /* 0x000000041100780c */ /* 0x000fe20003f04070 */
[----:B------:R-:W-:Y:S01]  /*8e80*/  IMAD.MOV.U32 R16, RZ, RZ, -0x1 ;  /* 0xffffffffff107424 */ /* 0x000fe200078e00ff */
[----:B------:R-:W-:Y:S02]  /*8e90*/  PRMT R14, RZ, 0x7610, R14 ;  /* 0x00007610ff0e7816 */ /* 0x000fe4000000000e */
[----:B------:R-:W-:-:S03]  /*8ea0*/  ISETP.LT.U32.AND P0, PT, R10, 0x5, P0 ;  /* 0x000000050a00780c */ /* 0x000fc60000701070 */
[----:B------:R-:W0:Y:S01]  /*8eb0*/  @P1 S2R R11, SR_CgaCtaId ;  /* 0x00000000000b1919 */ /* 0x000e220000008800 */
[----:B------:R-:W-:-:S04]  /*8ec0*/  @P1 MOV R6, 0x400 ;  /* 0x0000040000061802 */ /* 0x000fc80000000f00 */
[----:B0-----:R-:W-:Y:S01]  /*8ed0*/  @P1 LEA R8, R11, R6, 0x18 ;  /* 0x000000060b081211 */ /* 0x001fe200078ec0ff */
[----:B------:R-:W-:Y:S01]  /*8ee0*/  IMAD.WIDE.U32 R6, R17, -0x33333333, RZ ;  /* 0xcccccccd11067825 */ /* 0x000fe200078e00ff */
[----:B------:R-:W-:Y:S02]  /*8ef0*/  SEL R6, RZ, 0x1, !P0 ;  /* 0x00000001ff067807 */ /* 0x000fe40004000000 */
[----:B------:R0:W-:Y:S01]  /*8f00*/  @P1 SYNCS.ARRIVE.TRANS64.A1T0 RZ, [R8+URZ+0x68], RZ ;  /* 0x000068ff08ff19a7 */ /* 0x0001e2000810003f */
[----:B------:R-:W-:Y:S02]  /*8f10*/  IADD3 R2, P1, R2, UR22, RZ ;  /* 0x0000001602027c10 */ /* 0x000fe4000ff3e0ff */
[----:B------:R-:W-:Y:S02]  /*8f20*/  LOP3.LUT R5, R5, R6, RZ, 0x3c, !PT ;  /* 0x0000000605057212 */ /* 0x000fe400078e3cff */
[----:B------:R-:W-:Y:S02]  /*8f30*/  IADD3.X R3, R3, UR13, RZ, P1, !PT ;  /* 0x0000000d03037c10 */ /* 0x000fe40008ffe4ff */
[----:B------:R-:W-:-:S02]  /*8f40*/  ISETP.GE.U32.AND P0, PT, R2, UR6, PT ;  /* 0x0000000602007c0c */ /* 0x000fc4000bf06070 */
[----:B0-----:R-:W-:Y:S01]  /*8f50*/  SHF.R.U32.HI R8, RZ, 0x2, R7 ;  /* 0x00000002ff087819 */ /* 0x001fe20000011607 */
[----:B------:R-:W-:Y:S01]  /*8f60*/  IMAD.MOV.U32 R7, RZ, RZ, -0x1 ;  /* 0xffffffffff077424 */ /* 0x000fe200078e00ff */
[----:B------:R-:W-:Y:S02]  /*8f70*/  ISETP.GE.U32.AND.EX P0, PT, R3, UR7, PT, P0 ;  /* 0x0000000703007c0c */ /* 0x000fe4000bf06100 */
[----:B------:R-:W-:Y:S01]  /*8f80*/  @P2 LOP3.LUT R5, R5, 0x1, R8, 0x78, !PT ;  /* 0x0000000105052812 */ /* 0x000fe200078e7808 */
[----:B------:R-:W-:Y:S01]  /*8f90*/  IMAD R17, R8, -0x5, R17 ;  /* 0xfffffffb08117824 */ /* 0x000fe200078e0211 */
[----:B------:R-:W-:-:S09]  /*8fa0*/  PRMT R6, RZ, 0x7610, R6 ;  /* 0x00007610ff067816 */ /* 0x000fd20000000006 */
[----:B------:R-:W-:Y:S05]  /*8fb0*/  @P0 BRA `(.L_x_183) ;  /* 0x0000000400480947 */ /* 0x000fea0003800000 */
[----:B------:R-:W0:Y:S01]  /*8fc0*/  S2R R18, SR_CTAID.X ;  /* 0x0000000000127919 */ /* 0x000e220000002500 */
[----:B------:R-:W-:Y:S01]  /*8fd0*/  ULDC.64 UR6, c[0x0][0x628] ;  /* 0x00018a0000067ab9 */ /* 0x000fe20000000a00 */
[----:B------:R-:W1:Y:S01]  /*8fe0*/  LDC R19, c[0x0][0x144] ;  /* 0x00005100ff137b82 */ /* 0x000e620000000800 */
[----:B------:R-:W-:Y:S01]  /*8ff0*/  ISETP.NE.U32.AND P0, PT, RZ, UR6, PT ;  /* 0x00000006ff007c0c */ /* 0x000fe2000bf05070 */
[----:B------:R-:W2:Y:S01]  /*9000*/  S2R R13, SR_CTAID.Y ;  /* 0x00000000000d7919 */ /* 0x000ea20000002600 */
[----:B------:R-:W-:Y:S01]  /*9010*/  ULDC UR8, c[0x0][0x630] ;  /* 0x00018c0000087ab9 */ /* 0x000fe20000000800 */
[----:B------:R-:W-:Y:S01]  /*9020*/  ULDC UR9, c[0x0][0x150] ;  /* 0x0000540000097ab9 */ /* 0x000fe20000000800 */
[----:B------:R-:W-:Y:S01]  /*9030*/  ISETP.NE.AND.EX P0, PT, RZ, UR7, PT, P0 ;  /* 0x00000007ff007c0c */ /* 0x000fe2000bf05300 */
[----:B------:R-:W-:Y:S02]  /*9040*/  IMAD.MOV.U32 R6, RZ, RZ, R2 ;  /* 0x000000ffff067224 */ /* 0x000fe400078e0002 */
[----:B------:R-:W-:Y:S01]  /*9050*/  IMAD.MOV.U32 R7, RZ, RZ, R3 ;  /* 0x000000ffff077224 */ /* 0x000fe200078e0003 */
[----:B0-----:R-:W-:-:S09]  /*9060*/  I2FP.F32.U32 R20, R18 ;  /* 0x0000001200147245 */ /* 0x001fd20000201000 */
[----:B------:R-:W-:Y:S05]  /*9070*/  @!P0 BRA `(.L_x_184) ;  /* 0x0000000000288947 */ /* 0x000fea0003800000 */
[----:B------:R-:W-:Y:S02]  /*9080*/  ULDC UR5, c[0x0][0x634] ;  /* 0x00018d0000057ab9 */ /* 0x000fe40000000800 */
[----:B------:R-:W-:-:S05]  /*9090*/  IADD3 R7, P0, R2, UR5, RZ ;  /* 0x0000000502077c10 */ /* 0x000fca000ff1e0ff */
[----:B------:R-:W-:-:S04]  /*90a0*/  IMAD.X R21, RZ, RZ, R3, P0 ;  /* 0x000000ffff157224 */ /* 0x000fc800000e0603 */
[----:B------:R-:W-:-:S04]  /*90b0*/  IMAD.WIDE.U32 R8, R21, UR6, RZ ;  /* 0x0000000615087c25 */ /* 0x000fc8000f8e00ff */
[----:B------:R-:W-:-:S04]  /*90c0*/  IMAD.WIDE.U32 R8, P0, R7, UR7, R8 ;  /* 0x0000000707087c25 */ /* 0x000fc8000f800008 */
[----:B------:R-:W-:-:S04]  /*90d0*/  IMAD.WIDE.U32 R6, R7, UR6, RZ ;  /* 0x0000000607067c25 */ /* 0x000fc8000f8e00ff */
[----:B------:R-:W-:Y:S01]  /*90e0*/  IMAD.MOV.U32 R6, RZ, RZ, R9 ;  /* 0x000000ffff067224 */ /* 0x000fe200078e0009 */
[----:B------:R-:W-:Y:S01]  /*90f0*/  IADD3 RZ, P1, R7, R8, RZ ;  /* 0x0000000807ff7210 */ /* 0x000fe20007f3e0ff */
[----:B------:R-:W-:-:S04]  /*9100*/  IMAD.X R7, RZ, RZ, RZ, P0 ;  /* 0x000000ffff077224 */ /* 0x000fc800000e06ff */
[----:B------:R-:W-:-:S08]  /*9110*/  IMAD.WIDE.U32.X R6, R21, UR7, R6, P1 ;  /* 0x0000000715067c25 */ /* 0x000fd000088e0406 */
.L_x_184:
[----:B------:R-:W-:Y:S01]  /*9120*/  FMUL R20, R20, UR9 ;  /* 0x0000000914147c20 */ /* 0x000fe20008400000 */
[--C-:B------:R-:W-:Y:S01]  /*9130*/  SHF.R.U64 R16, R6, UR8, R7.reuse ;  /* 0x0000000806107c19 */ /* 0x100fe20008001207 */
[----:B------:R-:W-:Y:S01]  /*9140*/  ULDC.64 UR6, c[0x0][0x620] ;  /* 0x0001880000067ab9 */ /* 0x000fe20000000a00 */
[----:B------:R-:W-:Y:S01]  /*9150*/  SHF.R.U32.HI R6, RZ, UR8, R7 ;  /* 0x00000008ff067c19 */ /* 0x000fe20008011607 */
[----:B------:R-:W-:Y:S01]  /*9160*/  ULDC.64 UR8, c[0x0][0x640] ;  /* 0x0001900000087ab9 */ /* 0x000fe20000000a00 */
[----:B------:R-:W-:Y:S01]  /*9170*/  IADD3 R7, P0, RZ, -R16, RZ ;  /* 0x80000010ff077210 */ /* 0x000fe20007f1e0ff */
[----:B------:R-:W0:Y:S01]  /*9180*/  F2I.U32.TRUNC.NTZ R20, R20 ;  /* 0x0000001400147305 */ /* 0x000e22000020f000 */
[----:B------:R-:W3:Y:S01]  /*9190*/  LDC R22, c[0x0][0x148] ;  /* 0x00005200ff167b82 */ /* 0x000ee20000000800 */
[----:B------:R-:W-:Y:S02]  /*91a0*/  ULDC UR5, c[0x0][0x618] ;  /* 0x0001860000057ab9 */ /* 0x000fe40000000800 */
[----:B------:R-:W-:Y:S01]  /*91b0*/  IMAD.X R6, RZ, RZ, ~R6, P0 ;  /* 0x000000ffff067224 */ /* 0x000fe200000e0e06 */
[----:B------:R-:W-:-:S03]  /*91c0*/  ISETP.NE.U32.AND P0, PT, RZ, UR8, PT ;  /* 0x00000008ff007c0c */ /* 0x000fc6000bf05070 */
[----:B------:R-:W-:Y:S01]  /*91d0*/  IMAD R6, R6, UR6, RZ ;  /* 0x0000000606067c24 */ /* 0x000fe2000f8e02ff */
[----:B------:R-:W-:-:S03]  /*91e0*/  ISETP.NE.AND.EX P0, PT, RZ, UR9, PT, P0 ;  /* 0x00000009ff007c0c */ /* 0x000fc6000bf05300 */
[C---:B------:R-:W-:Y:S02]  /*91f0*/  IMAD R9, R7.reuse, UR7, R6 ;  /* 0x0000000707097c24 */ /* 0x040fe4000f8e0206 */
[----:B------:R-:W-:Y:S01]  /*9200*/  IMAD.WIDE.U32 R6, R7, UR6, R2 ;  /* 0x0000000607067c25 */ /* 0x000fe2000f8e0002 */
[----:B------:R-:W-:-:S03]  /*9210*/  ULDC UR6, c[0x0][0x154] ;  /* 0x0000550000067ab9 */ /* 0x000fc60000000800 */
[----:B0-----:R-:W-:Y:S02]  /*9220*/  IMAD.MOV R8, RZ, RZ, -R20 ;  /* 0x000000ffff087224 */ /* 0x001fe400078e0a14 */
[----:B------:R-:W-:Y:S02]  /*9230*/  IMAD.IADD R7, R7, 0x1, R9 ;  /* 0x0000000107077824 */ /* 0x000fe400078e0209 */
[----:B-1----:R-:W-:Y:S01]  /*9240*/  IMAD R18, R19, R8, R18 ;  /* 0x0000000813127224 */ /* 0x002fe200078e0212 */
[----:B--2---:R-:W-:Y:S02]  /*9250*/  I2FP.F32.U32 R8, R13 ;  /* 0x0000000d00087245 */ /* 0x004fe40000201000 */
[--C-:B------:R-:W-:Y:S02]  /*9260*/  SHF.R.U64 R19, R6, UR5, R7.reuse ;  /* 0x0000000506137c19 */ /* 0x100fe40008001207 */
[----:B------:R-:W-:Y:S01]  /*9270*/  SHF.R.U32.HI R6, RZ, UR5, R7 ;  /* 0x00000005ff067c19 */ /* 0x000fe20008011607 */
[----:B------:R-:W-:Y:S01]  /*9280*/  FMUL R8, R8, UR6 ;  /* 0x0000000608087c20 */ /* 0x000fe20008400000 */
[----:B------:R-:W-:-:S02]  /*9290*/  ULDC UR5, c[0x0][0x608] ;  /* 0x0001820000057ab9 */ /* 0x000fc40000000800 */
[--C-:B------:R-:W-:Y:S01]  /*92a0*/  SHF.R.U64 R21, R19, UR5, R6.reuse ;  /* 0x0000000513157c19 */ /* 0x100fe20008001206 */
[----:B------:R0:W1:Y:S01]  /*92b0*/  F2I.U32.TRUNC.NTZ R24, R8 ;  /* 0x0000000800187305 */ /* 0x000062000020f000 */
[----:B------:R-:W-:Y:S01]  /*92c0*/  SHF.R.U32.HI R6, RZ, UR5, R6 ;  /* 0x00000005ff067c19 */ /* 0x000fe20008011606 */
[----:B------:R-:W-:-:S03]  /*92d0*/  ULDC UR5, c[0x0][0x658] ;  /* 0x0001960000057ab9 */ /* 0x000fc60000000800 */
[--C-:B------:R-:W-:Y:S02]  /*92e0*/  SHF.R.U64 R20, R21, UR5, R6.reuse ;  /* 0x0000000515147c19 */ /* 0x100fe40008001206 */
[----:B------:R-:W-:-:S03]  /*92f0*/  SHF.R.U32.HI R23, RZ, UR5, R6 ;  /* 0x00000005ff177c19 */ /* 0x000fc60008011606 */
[----:B------:R-:W-:Y:S02]  /*9300*/  IMAD.MOV.U32 R6, RZ, RZ, R20 ;  /* 0x000000ffff067224 */ /* 0x000fe400078e0014 */
[----:B------:R-:W-:Y:S01]  /*9310*/  IMAD.MOV.U32 R7, RZ, RZ, R23 ;  /* 0x000000ffff077224 */ /* 0x000fe200078e0017 */
[----:B0-----:R-:W-:Y:S06]  /*9320*/  @!P0 BRA `(.L_x_185) ;  /* 0x0000000000288947 */ /* 0x001fec0003800000 */
        /* <DEDUP_REMOVED lines=10> */
.L_x_185:
[----:B------:R-:W-:Y:S01]  /*93d0*/  ULDC UR5, c[0x0][0x648] ;  /* 0x0001920000057ab9 */ /* 0x000fe20000000800 */
[----:B------:R-:W-:Y:S01]  /*93e0*/  LOP3.LUT R21, R21, UR17, RZ, 0xc0, !PT ;  /* 0x0000001115157c12 */ /* 0x000fe2000f8ec0ff */
[----:B-1----:R-:W-:Y:S01]  /*93f0*/  IMAD.MOV R24, RZ, RZ, -R24 ;  /* 0x000000ffff187224 */ /* 0x002fe200078e0a18 */
[----:B------:R-:W-:Y:S01]  /*9400*/  SHF.R.U64 R6, R6, UR5, R7 ;  /* 0x0000000506067c19 */ /* 0x000fe20008001207 */
[----:B------:R-:W-:Y:S01]  /*9410*/  ULDC UR5, c[0x0][0x638] ;  /* 0x00018e0000057ab9 */ /* 0x000fe20000000800 */
[----:B------:R-:W-:Y:S01]  /*9420*/  LOP3.LUT R9, R19, UR4, RZ, 0xc0, !PT ;  /* 0x0000000413097c12 */ /* 0x000fe2000f8ec0ff */
[----:B---3--:R-:W-:Y:S01]  /*9430*/  @P4 IMAD R18, R22, R24, R13 ;  /* 0x0000001816124224 */ /* 0x008fe200078e020d */
[----:B------:R-:W-:Y:S01]  /*9440*/  ULDC UR6, c[0x0][0x610] ;  /* 0x0001840000067ab9 */ /* 0x000fe20000000800 */
[----:B------:R-:W-:Y:S02]  /*9450*/  IMAD.MOV R7, RZ, RZ, -R6 ;  /* 0x000000ffff077224 */ /* 0x000fe400078e0a06 */
[----:B------:R-:W-:-:S02]  /*9460*/  IMAD R21, R6, UR18, R21 ;  /* 0x0000001206157c24 */ /* 0x000fc4000f8e0215 */
[----:B------:R-:W-:Y:S01]  /*9470*/  IMAD R20, R7, UR5, R20 ;  /* 0x0000000507147c24 */ /* 0x000fe2000f8e0214 */
[----:B------:R-:W-:Y:S01]  /*9480*/  ULDC UR5, c[0x0][0x600] ;  /* 0x0001800000057ab9 */ /* 0x000fe20000000800 */
[----:B------:R-:W-:Y:S02]  /*9490*/  IMAD R18, R21, UR6, R18 ;  /* 0x0000000615127c24 */ /* 0x000fe4000f8e0212 */
[----:B------:R-:W-:Y:S02]  /*94a0*/  IMAD R9, R20, UR5, R9 ;  /* 0x0000000514097c24 */ /* 0x000fe4000f8e0209 */
[----:B------:R-:W-:-:S03]  /*94b0*/  IMAD.MOV.U32 R6, RZ, RZ, 0x1 ;  /* 0x00000001ff067424 */ /* 0x000fc600078e00ff */
[----:B------:R-:W-:Y:S02]  /*94c0*/  SEL R7, R9, R18, !P4 ;  /* 0x0000001209077207 */ /* 0x000fe40006000000 */
[----:B------:R-:W-:-:S07]  /*94d0*/  SEL R18, R18, R9, !P4 ;  /* 0x0000000912127207 */ /* 0x000fce0006000000 */
.L_x_183:
[----:B------:R-:W-:Y:S05]  /*94e0*/  BSYNC B1 ;  /* 0x0000000000017941 */ /* 0x000fea0003800000 */
.L_x_182:
[----:B------:R-:W-:-:S13]  /*94f0*/  LOP3.LUT P0, RZ, R6, 0xff, RZ, 0xc0, !PT ;  /* 0x000000ff06ff7812 */ /* 0x000fda000780c0ff */
[----:B------:R-:W-:Y:S05]  /*9500*/  @P0 BRA `(.L_x_186) ;  /* 0xfffffff400440947 */ /* 0x000fea000383ffff */
[----:B------:R-:W-:Y:S05]  /*9510*/  BSYNC B0 ;  /* 0x0000000000007941 */ /* 0x000fea0003800000 */
.L_x_175:
[----:B------:R-:W-:-:S03]  /*9520*/  UMOV UR5, 0xffffffff ;  /* 0xffffffff00057882 */ /* 0x000fc60000000000 */
[----:B------:R-:W-:Y:S05]  /*9530*/  BRA.DIV UR5, `(.L_x_187) ;  /* 0x0000000605407947 */ /* 0x000fea000b800000 */
[----:B------:R-:W-:-:S13]  /*9540*/  ELECT P0, URZ, PT ;  /* 0x00000000003f782f */ /* 0x000fda0003800000 */
.L_x_202:
[----:B------:R-:W-:Y:S04]  /*9550*/  BSSY B0, `(.L_x_188) ;  /* 0x0000034000007945 */ /* 0x000fe80003800000 */
[----:B------:R-:W-:Y:S05]  /*9560*/  @!P0 BRA `(.L_x_189) ;  /* 0x0000000000c88947 */ /* 0x000fea0003800000 */
[----:B------:R-:W-:-:S04]  /*9570*/  LOP3.LUT R4, R4, 0x2, RZ, 0xfc, !PT ;  /* 0x0000000204047812 */ /* 0x000fc800078efcff */
[----:B------:R-:W-:-:S13]  /*9580*/  ISETP.NE.AND P0, PT, R4, 0x3, PT ;  /* 0x000000030400780c */ /* 0x000fda0003f05270 */
[----:B------:R-:W-:Y:S05]  /*9590*/  @!P0 BRA `(.L_x_190) ;  /* 0x0000000000048947 */ /* 0x000fea0003800000 */
[----:B------:R-:W-:Y:S01]  /*95a0*/  BPT.TRAP 0x1 ;  /* 0x000000040000795c */ /* 0x000fe20000300000 */
.L_x_190:
[----:B------:R-:W0:Y:S01]  /*95b0*/  S2R R3, SR_CgaCtaId ;  /* 0x0000000000037919 */ /* 0x000e220000008800 */
[----:B------:R-:W-:-:S04]  /*95c0*/  MOV R0, 0x400 ;  /* 0x0000040000007802 */ /* 0x000fc80000000f00 */
[----:B0-----:R-:W-:Y:S02]  /*95d0*/  LEA R0, R3, R0, 0x18 ;  /* 0x0000000003007211 */ /* 0x001fe400078ec0ff */
[----:B------:R-:W-:-:S03]  /*95e0*/  SHF.L.U32 R3, R5, 0x1f, RZ ;  /* 0x0000001f05037819 */ /* 0x000fc600000006ff */
[----:B------:R-:W-:-:S04]  /*95f0*/  VIADD R0, R0, 0x28 ;  /* 0x0000002800007836 */ /* 0x000fc80000000000 */
[C---:B------:R-:W-:Y:S02]  /*9600*/  IMAD R6, R17.reuse, 0x8, R0 ;  /* 0x0000000811067824 */ /* 0x040fe400078e0200 */
[----:B------:R-:W-:Y:S02]  /*9610*/  VIADD R17, R17, 0x1 ;  /* 0x0000000111117836 */ /* 0x000fe40000000000 */
[----:B------:R-:W0:Y:S03]  /*9620*/  SYNCS.PHASECHK.TRANS64.TRYWAIT P0, [R6+URZ], R3 ;  /* 0x00000003060075a7 */ /* 0x000e26000800017f */
[----:B------:R-:W-:-:S04]  /*9630*/  ISETP.NE.AND P1, PT, R17, 0x5, PT ;  /* 0x000000051100780c */ /* 0x000fc80003f25270 */
[----:B------:R-:W-:Y:S02]  /*9640*/  SEL R2, RZ, 0x1, P1 ;  /* 0x00000001ff027807 */ /* 0x000fe40000800000 */
[----:B------:R-:W-:Y:S02]  /*9650*/  SEL R17, R17, RZ, P1 ;  /* 0x000000ff11117207 */ /* 0x000fe40000800000 */
[----:B------:R-:W-:-:S03]  /*9660*/  LOP3.LUT R8, R5, R2, RZ, 0x3c, !PT ;  /* 0x0000000205087212 */ /* 0x000fc600078e3cff */
[----:B------:R-:W-:Y:S01]  /*9670*/  IMAD R7, R17, 0x8, R0 ;  /* 0x0000000811077824 */ /* 0x000fe200078e0200 */
[----:B------:R-:W-:Y:S01]  /*9680*/  SHF.L.U32 R4, R8, 0x1f, RZ ;  /* 0x0000001f08047819 */ /* 0x000fe200000006ff */
[----:B0-----:R-:W-:Y:S06]  /*9690*/  @!P0 BRA `(.L_x_191) ;  /* 0x0000000400088947 */ /* 0x001fec0003800000 */
.L_x_203:
[----:B------:R-:W1:Y:S01]  /*96a0*/  SYNCS.PHASECHK.TRANS64.TRYWAIT P0, [R7+URZ], R4 ;  /* 0x00000004070075a7 */ /* 0x000e62000800017f */
[----:B------:R-:W-:-:S05]  /*96b0*/  VIADD R2, R17, 0x1 ;  /* 0x0000000111027836 */ /* 0x000fca0000000000 */
[----:B------:R-:W-:-:S04]  /*96c0*/  ISETP.NE.AND P1, PT, R2, 0x5, PT ;  /* 0x000000050200780c */ /* 0x000fc80003f25270 */
[----:B0-----:R-:W-:Y:S02]  /*96d0*/  SEL R3, RZ, 0x1, P1 ;  /* 0x00000001ff037807 */ /* 0x001fe40000800000 */
[----:B------:R-:W-:Y:S02]  /*96e0*/  SEL R9, R2, RZ, P1 ;  /* 0x000000ff02097207 */ /* 0x000fe40000800000 */
[----:B------:R-:W-:-:S03]  /*96f0*/  LOP3.LUT R8, R8, R3, RZ, 0x3c, !PT ;  /* 0x0000000308087212 */ /* 0x000fc600078e3cff */
[----:B------:R-:W-:Y:S01]  /*9700*/  IMAD R10, R9, 0x8, R0 ;  /* 0x00000008090a7824 */ /* 0x000fe200078e0200 */
[----:B------:R-:W-:Y:S01]  /*9710*/  SHF.L.U32 R5, R8, 0x1f, RZ ;  /* 0x0000001f08057819 */ /* 0x000fe200000006ff */
[----:B-1----:R-:W-:Y:S06]  /*9720*/  @!P0 BRA `(.L_x_192) ;  /* 0x0000000000f88947 */ /* 0x002fec0003800000 */
.L_x_204:
[----:B------:R-:W1:Y:S01]  /*9730*/  SYNCS.PHASECHK.TRANS64.TRYWAIT P0, [R10+URZ], R5 ;  /* 0x000000050a0075a7 */ /* 0x000e62000800017f */
[----:B------:R-:W-:-:S05]  /*9740*/  VIADD R2, R9, 0x1 ;  /* 0x0000000109027836 */ /* 0x000fca0000000000 */
[----:B------:R-:W-:-:S04]  /*9750*/  ISETP.NE.AND P1, PT, R2, 0x5, PT ;  /* 0x000000050200780c */ /* 0x000fc80003f25270 */
[----:B------:R-:W-:Y:S02]  /*9760*/  SEL R3, RZ, 0x1, P1 ;  /* 0x00000001ff037807 */ /* 0x000fe40000800000 */
[----:B0-----:R-:W-:Y:S02]  /*9770*/  SEL R7, R2, RZ, P1 ;  /* 0x000000ff02077207 */ /* 0x001fe40000800000 */
[----:B------:R-:W-:-:S03]  /*9780*/  LOP3.LUT R9, R8, R3, RZ, 0x3c, !PT ;  /* 0x0000000308097212 */ /* 0x000fc600078e3cff */
[----:B------:R-:W-:Y:S01]  /*9790*/  IMAD R11, R7, 0x8, R0 ;  /* 0x00000008070b7824 */ /* 0x000fe200078e0200 */
[----:B------:R-:W-:Y:S01]  /*97a0*/  SHF.L.U32 R6, R9, 0x1f, RZ ;  /* 0x0000001f09067819 */ /* 0x000fe200000006ff */
[----:B-1----:R-:W-:Y:S06]  /*97b0*/  @!P0 BRA `(.L_x_193) ;  /* 0x0000000000e88947 */ /* 0x002fec0003800000 */
.L_x_205:
[----:B------:R-:W1:Y:S01]  /*97c0*/  SYNCS.PHASECHK.TRANS64.TRYWAIT P0, [R11+URZ], R6 ;  /* 0x000000060b0075a7 */ /* 0x000e62000800017f */
[----:B------:R-:W-:-:S05]  /*97d0*/  VIADD R2, R7, 0x1 ;  /* 0x0000000107027836 */ /* 0x000fca0000000000 */
[----:B------:R-:W-:-:S04]  /*97e0*/  ISETP.NE.AND P1, PT, R2, 0x5, PT ;  /* 0x000000050200780c */ /* 0x000fc80003f25270 */
[----:B------:R-:W-:Y:S02]  /*97f0*/  SEL R4, RZ, 0x1, P1 ;  /* 0x00000001ff047807 */ /* 0x000fe40000800000 */
[----:B------:R-:W-:Y:S02]  /*9800*/  SEL R3, R2, RZ, P1 ;  /* 0x000000ff02037207 */ /* 0x000fe40000800000 */
[----:B------:R-:W-:Y:S01]  /*9810*/  LOP3.LUT R4, R9, R4, RZ, 0x3c, !PT ;  /* 0x0000000409047212 */ /* 0x000fe200078e3cff */
[----:B-1----:R-:W-:Y:S06]  /*9820*/  @!P0 BRA `(.L_x_194) ;  /* 0x0000000000e08947 */ /* 0x002fec0003800000 */
.L_x_206:
[----:B------:R-:W-:Y:S01]  /*9830*/  IMAD R3, R3, 0x8, R0 ;  /* 0x0000000803037824 */ /* 0x000fe200078e0200 */
[----:B------:R-:W-:-:S07]  /*9840*/  SHF.L.U32 R0, R4, 0x1f, RZ ;  /* 0x0000001f04007819 */ /* 0x000fce00000006ff */
.L_x_195:
[----:B--2---:R2:W3:Y:S02]  /*9850*/  SYNCS.PHASECHK.TRANS64.TRYWAIT P0, [R3+URZ], R0 ;  /* 0x00000000030075a7 */ /* 0x0044e4000800017f */
[----:B---3--:R-:W-:Y:S05]  /*9860*/  @!P0 NANOSLEEP.SYNCS 0x989680 ;  /* 0x009896800000895d */ /* 0x008fea0003900000 */
[----:B------:R-:W3:Y:S02]  /*9870*/  @!P0 SYNCS.PHASECHK.TRANS64 P0, [R3+URZ], R0 ;  /* 0x00000000030085a7 */ /* 0x000ee4000800007f */
[----:B---3--:R-:W-:Y:S05]  /*9880*/  @!P0 BRA `(.L_x_195) ;  /* 0xfffffffc00f08947 */ /* 0x008fea000383ffff */
.L_x_189:
[----:B------:R-:W-:Y:S05]  /*9890*/  BSYNC B0 ;  /* 0x0000000000007941 */ /* 0x000fea0003800000 */
.L_x_188:
[----:B------:R-:W-:Y:S05]  /*98a0*/  EXIT ;  /* 0x000000000000794d */ /* 0x000fea0003800000 */
.L_x_21:
[----:B-1----:R-:W-:-:S04]  /*98b0*/  IMAD.U32 R12, RZ, RZ, UR6 ;  /* 0x00000006ff0c7e24 */ /* 0x002fc8000f8e00ff */
[----:B------:R1:W4:Y:S03]  /*98c0*/  SYNCS.PHASECHK.TRANS64.TRYWAIT P1, [R12+URZ], R11 ;  /* 0x0000000b0c0075a7 */ /* 0x000326000802017f */
[----:B----4-:R-:W-:Y:S05]  /*98d0*/  @!P1 NANOSLEEP.SYNCS 0x989680 ;  /* 0x009896800000995d */ /* 0x010fea0003900000 */
[----:B------:R-:W4:Y:S02]  /*98e0*/  @!P1 SYNCS.PHASECHK.TRANS64 P1, [R12+URZ], R11 ;  /* 0x0000000b0c0095a7 */ /* 0x000f24000802007f */
[----:B----4-:R-:W-:Y:S05]  /*98f0*/  @!P1 BRA `(.L_x_21) ;  /* 0xfffffffc00ec9947 */ /* 0x010fea000383ffff */
[----:B------:R-:W-:Y:S05]  /*9900*/  BRA `(.L_x_20) ;  /* 0xffffff7c00a07947 */ /* 0x000fea000383ffff */
.L_x_27:
[----:B-1----:R-:W-:-:S04]  /*9910*/  IMAD.U32 R14, RZ, RZ, UR13 ;  /* 0x0000000dff0e7e24 */ /* 0x002fc8000f8e00ff */
[----:B------:R1:W4:Y:S03]  /*9920*/  SYNCS.PHASECHK.TRANS64.TRYWAIT P1, [R14+URZ], R13 ;  /* 0x0000000d0e0075a7 */ /* 0x000326000802017f */
[----:B----4-:R-:W-:Y:S05]  /*9930*/  @!P1 NANOSLEEP.SYNCS 0x989680 ;  /* 0x009896800000995d */ /* 0x010fea0003900000 */
[----:B------:R-:W4:Y:S02]  /*9940*/  @!P1 SYNCS.PHASECHK.TRANS64 P1, [R14+URZ], R13 ;  /* 0x0000000d0e0095a7 */ /* 0x000f24000802007f */
[----:B----4-:R-:W-:Y:S05]  /*9950*/  @!P1 BRA `(.L_x_27) ;  /* 0xfffffffc00ec9947 */ /* 0x010fea000383ffff */
[----:B------:R-:W-:Y:S05]  /*9960*/  BRA `(.L_x_26) ;  /* 0xffffff8800507947 */ /* 0x000fea000383ffff */
.L_x_176:
[----:B------:R-:W-:Y:S01]  /*9970*/  BSSY B1, `(.L_x_196) ;  /* 0x0000006000017945 */ /* 0x000fe20003800000 */
[----:B------:R-:W-:-:S07]  /*9980*/  IMAD.MOV.U32 R6, RZ, RZ, -0x1 ;  /* 0xffffffffff067424 */ /* 0x000fce00078e00ff */
[----:B------:R-:W-:Y:S05]  /*9990*/  WARPSYNC.COLLECTIVE R6, `(.L_x_197) ;  /* 0x00000000060c7348 */ /* 0x000fea0003c00000 */
[----:B------:R-:W-:Y:S02]  /*99a0*/  ELECT P0, UR62, PT ;  /* 0x00000000003e782f */ /* 0x000fe40003800000 */
[----:B------:R-:W-:Y:S01]  /*99b0*/  MOV R6, UR62 ;  /* 0x0000003e00067c02 */ /* 0x000fe20008000f00 */
[----:B------:R-:W-:Y:S10]  /*99c0*/  ENDCOLLECTIVE ;  /* 0x000000000000791b */ /* 0x000ff40003800000 */
.L_x_197:
[----:B------:R-:W-:Y:S05]  /*99d0*/  BSYNC B1 ;  /* 0x0000000000017941 */ /* 0x000fea0003800000 */
.L_x_196:
[----:B------:R-:W-:Y:S05]  /*99e0*/  BRA `(.L_x_198) ;  /* 0xfffffff000187947 */ /* 0x000fea000383ffff */
.L_x_179:
[----:B0-----:R0:W1:Y:S02]  /*99f0*/  SYNCS.PHASECHK.TRANS64.TRYWAIT P0, [R18+URZ+0x28], R9 ;  /* 0x00002809120075a7 */ /* 0x001064000800017f */
[----:B-1----:R-:W-:Y:S05]  /*9a00*/  @!P0 NANOSLEEP.SYNCS 0x989680 ;  /* 0x009896800000895d */ /* 0x002fea0003900000 */
[----:B------:R-:W1:Y:S02]  /*9a10*/  @!P0 SYNCS.PHASECHK.TRANS64 P0, [R18+URZ+0x28], R9 ;  /* 0x00002809120085a7 */ /* 0x000e64000800007f */
[----:B-1----:R-:W-:Y:S05]  /*9a20*/  @!P0 BRA `(.L_x_179) ;  /* 0xfffffffc00f08947 */ /* 0x002fea000383ffff */
[----:B------:R-:W-:Y:S05]  /*9a30*/  BRA `(.L_x_199) ;  /* 0xfffffff000587947 */ /* 0x000fea000383ffff */
.L_x_187:
[----:B------:R-:W-:Y:S01]  /*9a40*/  BSSY B0, `(.L_x_200) ;  /* 0x0000006000007945 */ /* 0x000fe20003800000 */
[----:B------:R-:W-:-:S07]  /*9a50*/  IMAD.MOV.U32 R6, RZ, RZ, -0x1 ;  /* 0xffffffffff067424 */ /* 0x000fce00078e00ff */
[----:B------:R-:W-:Y:S05]  /*9a60*/  WARPSYNC.COLLECTIVE R6, `(.L_x_201) ;  /* 0x00000000060c7348 */ /* 0x000fea0003c00000 */
[----:B------:R-:W-:Y:S02]  /*9a70*/  ELECT P0, UR62, PT ;  /* 0x00000000003e782f */ /* 0x000fe40003800000 */
[----:B------:R-:W-:Y:S01]  /*9a80*/  MOV R6, UR62 ;  /* 0x0000003e00067c02 */ /* 0x000fe20008000f00 */
[----:B------:R-:W-:Y:S10]  /*9a90*/  ENDCOLLECTIVE ;  /* 0x000000000000791b */ /* 0x000ff40003800000 */
.L_x_201:
[----:B------:R-:W-:Y:S05]  /*9aa0*/  BSYNC B0 ;  /* 0x0000000000007941 */ /* 0x000fea0003800000 */
.L_x_200:
[----:B------:R-:W-:Y:S05]  /*9ab0*/  BRA `(.L_x_202) ;  /* 0xfffffff800a47947 */ /* 0x000fea000383ffff */
.L_x_191:
[----:B0-----:R0:W1:Y:S02]  /*9ac0*/  SYNCS.PHASECHK.TRANS64.TRYWAIT P0, [R6+URZ], R3 ;  /* 0x00000003060075a7 */ /* 0x001064000800017f */
[----:B-1----:R-:W-:Y:S05]  /*9ad0*/  @!P0 NANOSLEEP.SYNCS 0x989680 ;  /* 0x009896800000895d */ /* 0x002fea0003900000 */
[----:B------:R-:W1:Y:S02]  /*9ae0*/  @!P0 SYNCS.PHASECHK.TRANS64 P0, [R6+URZ], R3 ;  /* 0x00000003060085a7 */ /* 0x000e64000800007f */
[----:B-1----:R-:W-:Y:S05]  /*9af0*/  @!P0 BRA `(.L_x_191) ;  /* 0xfffffffc00f08947 */ /* 0x002fea000383ffff */
[----:B------:R-:W-:Y:S05]  /*9b00*/  BRA `(.L_x_203) ;  /* 0xfffffff800e47947 */ /* 0x000fea000383ffff */
.L_x_192:
[----:B0-----:R0:W1:Y:S02]  /*9b10*/  SYNCS.PHASECHK.TRANS64.TRYWAIT P0, [R7+URZ], R4 ;  /* 0x00000004070075a7 */ /* 0x001064000800017f */
[----:B-1----:R-:W-:Y:S05]  /*9b20*/  @!P0 NANOSLEEP.SYNCS 0x989680 ;  /* 0x009896800000895d */ /* 0x002fea0003900000 */
[----:B------:R-:W1:Y:S02]  /*9b30*/  @!P0 SYNCS.PHASECHK.TRANS64 P0, [R7+URZ], R4 ;  /* 0x00000004070085a7 */ /* 0x000e64000800007f */
[----:B-1----:R-:W-:Y:S05]  /*9b40*/  @!P0 BRA `(.L_x_192) ;  /* 0xfffffffc00f08947 */ /* 0x002fea000383ffff */
[----:B------:R-:W-:Y:S05]  /*9b50*/  BRA `(.L_x_204) ;  /* 0xfffffff800f47947 */ /* 0x000fea000383ffff */
.L_x_193:
[----:B0-----:R0:W1:Y:S02]  /*9b60*/  SYNCS.PHASECHK.TRANS64.TRYWAIT P0, [R10+URZ], R5 ;  /* 0x000000050a0075a7 */ /* 0x001064000800017f */
[----:B-1----:R-:W-:Y:S05]  /*9b70*/  @!P0 NANOSLEEP.SYNCS 0x989680 ;  /* 0x009896800000895d */ /* 0x002fea0003900000 */
[----:B------:R-:W1:Y:S02]  /*9b80*/  @!P0 SYNCS.PHASECHK.TRANS64 P0, [R10+URZ], R5 ;  /* 0x000000050a0085a7 */ /* 0x000e64000800007f */
[----:B-1----:R-:W-:Y:S05]  /*9b90*/  @!P0 BRA `(.L_x_193) ;  /* 0xfffffffc00f08947 */ /* 0x002fea000383ffff */
[----:B------:R-:W-:Y:S05]  /*9ba0*/  BRA `(.L_x_205) ;  /* 0xfffffffc00047947 */ /* 0x000fea000383ffff */
.L_x_194:
[----:B-1----:R1:W2:Y:S02]  /*9bb0*/  SYNCS.PHASECHK.TRANS64.TRYWAIT P0, [R11+URZ], R6 ;  /* 0x000000060b0075a7 */ /* 0x0022a4000800017f */
[----:B--2---:R-:W-:Y:S05]  /*9bc0*/  @!P0 NANOSLEEP.SYNCS 0x989680 ;  /* 0x009896800000895d */ /* 0x004fea0003900000 */
[----:B------:R-:W2:Y:S02]  /*9bd0*/  @!P0 SYNCS.PHASECHK.TRANS64 P0, [R11+URZ], R6 ;  /* 0x000000060b0085a7 */ /* 0x000ea4000800007f */
[----:B--2---:R-:W-:Y:S05]  /*9be0*/  @!P0 BRA `(.L_x_194) ;  /* 0xfffffffc00f08947 */ /* 0x004fea000383ffff */
[----:B------:R-:W-:Y:S05]  /*9bf0*/  BRA `(.L_x_206) ;  /* 0xfffffffc000c7947 */ /* 0x000fea000383ffff */
.L_x_207:
[----:B------:R-:W-:-:S00]  /*9c00*/  BRA `(.L_x_207) ;  /* 0xfffffffc00fc7947 */ /* 0x000fc0000383ffff */
[----:B------:R-:W-:-:S00]  /*9c10*/  NOP ;  /* 0x0000000000007918 */ /* 0x000fc00000000000 */
        /* <DEDUP_REMOVED lines=14> */
.L_x_208:


//--------------------- .nv.shared._ZN7cutlass13device_kernelINS_4gemm6kernel13GemmUniversalIN4cute5tupleIJiiiiEEENS1_10collective13CollectiveMmaINS1_37MainloopSm90TmaGmmaWarpSpecializedFP8ILi5ENS5_IJNS4_1CILi1EEENSA_ILi2EEESB_EEENS1_35KernelTmaWarpSpecializedCooperativeEEENS5_IJNSA_ILi256EEENSA_ILi64EEENSA_ILi128EEEEEENS_12float_e5m2_tENS5_IJlSB_lEEESK_SL_NS4_8TiledMMAINS4_8MMA_AtomIJNS4_4SM904GMMA30MMA_64x64x32_F32E5M2E5M2_SS_TNILNSP_7ScaleInE1ELSR_1EEEEEENS4_6LayoutINS5_IJSC_SB_SB_EEENS5_IJSB_NSA_ILi0EEESW_EEEEENS5_IJNS4_10UnderscoreESZ_SZ_EEEEENS4_23SM90_TMA_LOAD_MULTICASTENS4_14ComposedLayoutINS4_7SwizzleILi3ELi4ELi3EEENS4_18smem_ptr_flag_bitsILi8EEENSU_INS5_IJNSA_ILi8EEESI_EEENS5_IJSI_SB_EEEEEEEvNS4_8identityENS4_13SM90_TMA_LOADES1C_vS1D_EENS_8epilogue10collective6detail29Sm90TmaWarpSpecializedAdapterINS1H_15DefaultEpilogueISK_SL_SL_NS1G_6thread17LinearCombinationISK_Li1EffLNS1L_9ScaleType4KindE0ELNS_15FloatRoundStyleE2ESK_EENS1_15EpilogueDefaultEEEEEvvEEEEvNT_6ParamsE --------------------------
	.section	.nv.shared._ZN7cutlass13device_kernelINS_4gemm6kernel13GemmUniversalIN4cute5tupleIJiiiiEEENS1_10collective13CollectiveMmaINS1_37MainloopSm90TmaGmmaWarpSpecializedFP8ILi5ENS5_IJNS4_1CILi1EEENSA_ILi2EEESB_EEENS1_35KernelTmaWarpSpecializedCooperativeEEENS5_IJNSA_ILi256EEENSA_ILi64EEENSA_ILi128EEEEEENS_12float_e5m2_tENS5_IJlSB_lEEESK_SL_NS4_8TiledMMAINS4_8MMA_AtomIJNS4_4SM904GMMA30MMA_64x64x32_F32E5M2E5M2_SS_TNILNSP_7ScaleInE1ELSR_1EEEEEENS4_6LayoutINS5_IJSC_SB_SB_EEENS5_IJSB_NSA_ILi0EEESW_EEEEENS5_IJNS4_10UnderscoreESZ_SZ_EEEEENS4_23SM90_TMA_LOAD_MULTICASTENS4_14ComposedLayoutINS4_7SwizzleILi3ELi4ELi3EEENS4_18smem_ptr_flag_bitsILi8EEENSU_INS5_IJNSA_ILi8EEESI_EEENS5_IJSI_SB_EEEEEEEvNS4_8identityENS4_13SM90_TMA_LOADES1C_vS1D_EENS_8epilogue10collective6detail29Sm90TmaWarpSpecializedAdapterINS1H_15DefaultEpilogueISK_SL_SL_NS1G_6thread17LinearCombinationISK_Li1EffLNS1L_9ScaleType4KindE0ELNS_15FloatRoundStyleE2ESK_EENS1_15EpilogueDefaultEEEEEvvEEEEvNT_6ParamsE,"aw",@nobits
	.sectionflags	@""
	.align	16
	.zero		1024


//--------------------- .nv.shared.reserved.0     --------------------------
	.section	.nv.shared.reserved.0,"aw",@nobits
	.weak		__nv_reservedSMEM_offset_0_alias
	.size		__nv_reservedSMEM_offset_0_alias, 0, 0
	.other		__nv_reservedSMEM_offset_0_alias,@"STO_CUDA_RESERVED_SHARED STV_DEFAULT"
__nv_reservedSMEM_offset_0_alias:
	.zero		0


//--------------------- .nv.global                --------------------------
	.section	.nv.global,"aw",@nobits
.nv.global:
	.type		_ZN39_INTERNAL_3728f664_4_k_cu_57b8ec14_42324cute1_E,@object
	.size		_ZN39_INTERNAL_3728f664_4_k_cu_57b8ec14_42324cute1_E,(_ZN39_INTERNAL_3728f664_4_k_cu_57b8ec14_42324cuda3std3__45__cpo6cbeginE - _ZN39_INTERNAL_3728f664_4_k_cu_57b8ec14_42324cute1_E)
_ZN39_INTERNAL_3728f664_4_k_cu_57b8ec14_42324cute1_E:
	.zero		1
	.type		_ZN39_INTERNAL_3728f664_4_k_cu_57b8ec14_42324cuda3std3__45__cpo6cbeginE,@object
	.size		_ZN39_INTERNAL_3728f664_4_k_cu_57b8ec14_42324cuda3std3__45__cpo6cbeginE,(_ZN39_INTERNAL_3728f664_4_k_cu_57b8ec14_42324cuda3std3__48in_placeE - _ZN39_INTERNAL_3728f664_4_k_cu_57b8ec14_42324cuda3std3__45__cpo6cbeginE)
_ZN39_INTERNAL_3728f664_4_k_cu_57b8ec14_42324cuda3std3__45__cpo6cbeginE:
	.zero		1
	.type		_ZN39_INTERNAL_3728f664_4_k_cu_57b8ec14_42324cuda3std3__48in_placeE,@object
	.size		_ZN39_INTERNAL_3728f664_4_k_cu_57b8ec14_42324cuda3std3__48in_placeE,(_ZN39_INTERNAL_3728f664_4_k_cu_57b8ec14_42324cuda3std6ranges3__45__cpo9iter_moveE - _ZN39_INTERNAL_3728f664_4_k_cu_57b8ec14_42324cuda3std3__48in_placeE)
_ZN39_INTERNAL_3728f664_4_k_cu_57b8ec14_42324cuda3std3__48in_placeE:
	.zero		1
	.type		_ZN39_INTERNAL_3728f664_4_k_cu_57b8ec14_42324cuda3std6ranges3__45__cpo9iter_moveE,@object
	.size		_ZN39_INTERNAL_3728f664_4_k_cu_57b8ec14_42324cuda3std6ranges3__45__cpo9iter_moveE,(_ZN39_INTERNAL_3728f664_4_k_cu_57b8ec14_42324cuda3std3__45__cpo5beginE - _ZN39_INTERNAL_3728f664_4_k_cu_57b8ec14_42324cuda3std6ranges3__45__cpo9iter_moveE)
_ZN39_INTERNAL_3728f664_4_k_cu_57b8ec14_42324cuda3std6ranges3__45__cpo9iter_moveE:
	.zero		1
	.type		_ZN39_INTERNAL_3728f664_4_k_cu_57b8ec14_42324cuda3std3__45__cpo5beginE,@object
	.size		_ZN39_INTERNAL_3728f664_4_k_cu_57b8ec14_42324cuda3std3__45__cpo5beginE,(_ZN39_INTERNAL_3728f664_4_k_cu_57b8ec14_42324cuda3std3__441_GLOBAL__N__3728f664_4_k_cu_57b8ec14_42326ignoreE - _ZN39_INTERNAL_3728f664_4_k_cu_57b8ec14_42324cuda3std3__45__cpo5beginE)
_ZN39_INTERNAL_3728f664_4_k_cu_57b8ec14_42324cuda3std3__45__cpo5beginE:
	.zero		1
	.type		_ZN39_INTERNAL_3728f664_4_k_cu_57b8ec14_42324cuda3std3__441_GLOBAL__N__3728f664_4_k_cu_57b8ec14_42326ignoreE,@object
	.size		_ZN39_INTERNAL_3728f664_4_k_cu_57b8ec14_42324cuda3std3__441_GLOBAL__N__3728f664_4_k_cu_57b8ec14_42326ignoreE,(_ZN39_INTERNAL_3728f664_4_k_cu_57b8ec14_42324cute7productE - _ZN39_INTERNAL_3728f664_4_k_cu_57b8ec14_42324cuda3std3__441_GLOBAL__N__3728f664_4_k_cu_57b8ec14_42326ignoreE)
_ZN39_INTERNAL_3728f664_4_k_cu_57b8ec14_42324cuda3std3__441_GLOBAL__N__3728f664_4_k_cu_57b8ec14_42326ignoreE:
	.zero		1
	.type		_ZN39_INTERNAL_3728f664_4_k_cu_57b8ec14_42324cute7productE,@object
	.size		_ZN39_INTERNAL_3728f664_4_k_cu_57b8ec14_42324cute7productE,(_ZN39_INTERNAL_3728f664_4_k_cu_57b8ec14_42324cuda3std3__45__cpo3endE - _ZN39_INTERNAL_3728f664_4_k_cu_57b8ec14_42324cute7productE)
_ZN39_INTERNAL_3728f664_4_k_cu_57b8ec14_42324cute7productE:
	.zero		1
	.type		_ZN39_INTERNAL_3728f664_4_k_cu_57b8ec14_42324cuda3std3__45__cpo3endE,@object
	.size		_ZN39_INTERNAL_3728f664_4_k_cu_57b8ec14_42324cuda3std3__45__cpo3endE,(_ZN39_INTERNAL_3728f664_4_k_cu_57b8ec14_42324cuda3std3__419piecewise_constructE - _ZN39_INTERNAL_3728f664_4_k_cu_57b8ec14_42324cuda3std3__45__cpo3endE)
_ZN39_INTERNAL_3728f664_4_k_cu_57b8ec14_42324cuda3std3__45__cpo3endE:
	.zero		1
	.type		_ZN39_INTERNAL_3728f664_4_k_cu_57b8ec14_42324cuda3std3__419piecewise_constructE,@object
	.size		_ZN39_INTERNAL_3728f664_4_k_cu_57b8ec14_42324cuda3std3__419piecewise_constructE,(_ZN39_INTERNAL_3728f664_4_k_cu_57b8ec14_42324cuda3std3__45__cpo4cendE - _ZN39_INTERNAL_3728f664_4_k_cu_57b8ec14_42324cuda3std3__419piecewise_constructE)
_ZN39_INTERNAL_3728f664_4_k_cu_57b8ec14_42324cuda3std3__419piecewise_constructE:
	.zero		1
	.type		_ZN39_INTERNAL_3728f664_4_k_cu_57b8ec14_42324cuda3std3__45__cpo4cendE,@object
	.size		_ZN39_INTERNAL_3728f664_4_k_cu_57b8ec14_42324cuda3std3__45__cpo4cendE,(_ZN39_INTERNAL_3728f664_4_k_cu_57b8ec14_42324cuda3std6ranges3__45__cpo4swapE - _ZN39_INTERNAL_3728f664_4_k_cu_57b8ec14_42324cuda3std3__45__cpo4cendE)
_ZN39_INTERNAL_3728f664_4_k_cu_57b8ec14_42324cuda3std3__45__cpo4cendE:
	.zero		1
	.type		_ZN39_INTERNAL_3728f664_4_k_cu_57b8ec14_42324cuda3std6ranges3__45__cpo4swapE,@object
	.size		_ZN39_INTERNAL_3728f664_4_k_cu_57b8ec14_42324cuda3std6ranges3__45__cpo4swapE,(.L_7 - _ZN39_INTERNAL_3728f664_4_k_cu_57b8ec14_42324cuda3std6ranges3__45__cpo4swapE)
_ZN39_INTERNAL_3728f664_4_k_cu_57b8ec14_42324cuda3std6ranges3__45__cpo4swapE:
	.zero		1
.L_7:


//--------------------- .nv.constant0._ZN7cutlass13device_kernelINS_4gemm6kernel13GemmUniversalIN4cute5tupleIJiiiiEEENS1_10collective13CollectiveMmaINS1_37MainloopSm90TmaGmmaWarpSpecializedFP8ILi5ENS5_IJNS4_1CILi1EEENSA_ILi2EEESB_EEENS1_35KernelTmaWarpSpecializedCooperativeEEENS5_IJNSA_ILi256EEENSA_ILi64EEENSA_ILi128EEEEEENS_12float_e5m2_tENS5_IJlSB_lEEESK_SL_NS4_8TiledMMAINS4_8MMA_AtomIJNS4_4SM904GMMA30MMA_64x64x32_F32E5M2E5M2_SS_TNILNSP_7ScaleInE1ELSR_1EEEEEENS4_6LayoutINS5_IJSC_SB_SB_EEENS5_IJSB_NSA_ILi0EEESW_EEEEENS5_IJNS4_10UnderscoreESZ_SZ_EEEEENS4_23SM90_TMA_LOAD_MULTICASTENS4_14ComposedLayoutINS4_7SwizzleILi3ELi4ELi3EEENS4_18smem_ptr_flag_bitsILi8EEENSU_INS5_IJNSA_ILi8EEESI_EEENS5_IJSI_SB_EEEEEEEvNS4_8identityENS4_13SM90_TMA_LOADES1C_vS1D_EENS_8epilogue10collective6detail29Sm90TmaWarpSpecializedAdapterINS1H_15DefaultEpilogueISK_SL_SL_NS1G_6thread17LinearCombinationISK_Li1EffLNS1L_9ScaleType4KindE0ELNS_15FloatRoundStyleE2ESK_EENS1_15EpilogueDefaultEEEEEvvEEEEvNT_6ParamsE --------------------------
	.section	.nv.constant0._ZN7cutlass13device_kernelINS_4gemm6kernel13GemmUniversalIN4cute5tupleIJiiiiEEENS1_10collective13CollectiveMmaINS1_37MainloopSm90TmaGmmaWarpSpecializedFP8ILi5ENS5_IJNS4_1CILi1EEENSA_ILi2EEESB_EEENS1_35KernelTmaWarpSpecializedCooperativeEEENS5_IJNSA_ILi256EEENSA_ILi64EEENSA_ILi128EEEEEENS_12float_e5m2_tENS5_IJlSB_lEEESK_SL_NS4_8TiledMMAINS4_8MMA_AtomIJNS4_4SM904GMMA30MMA_64x64x32_F32E5M2E5M2_SS_TNILNSP_7ScaleInE1ELSR_1EEEEEENS4_6LayoutINS5_IJSC_SB_SB_EEENS5_IJSB_NSA_ILi0EEESW_EEEEENS5_IJNS4_10UnderscoreESZ_SZ_EEEEENS4_23SM90_TMA_LOAD_MULTICASTENS4_14ComposedLayoutINS4_7SwizzleILi3ELi4ELi3EEENS4_18smem_ptr_flag_bitsILi8EEENSU_INS5_IJNSA_ILi8EEESI_EEENS5_IJSI_SB_EEEEEEEvNS4_8identityENS4_13SM90_TMA_LOADES1C_vS1D_EENS_8epilogue10collective6detail29Sm90TmaWarpSpecializedAdapterINS1H_15DefaultEpilogueISK_SL_SL_NS1G_6thread17LinearCombinationISK_Li1EffLNS1L_9ScaleType4KindE0ELNS_15FloatRoundStyleE2ESK_EENS1_15EpilogueDefaultEEEEEvvEEEEvNT_6ParamsE,"a",@progbits
	.sectionflags	@""
	.align	4
.nv.constant0._ZN7cutlass13device_kernelINS_4gemm6kernel13GemmUniversalIN4cute5tupleIJiiiiEEENS1_10collective13CollectiveMmaINS1_37MainloopSm90TmaGmmaWarpSpecializedFP8ILi5ENS5_IJNS4_1CILi1EEENSA_ILi2EEESB_EEENS1_35KernelTmaWarpSpecializedCooperativeEEENS5_IJNSA_ILi256EEENSA_ILi64EEENSA_ILi128EEEEEENS_12float_e5m2_tENS5_IJlSB_lEEESK_SL_NS4_8TiledMMAINS4_8MMA_AtomIJNS4_4SM904GMMA30MMA_64x64x32_F32E5M2E5M2_SS_TNILNSP_7ScaleInE1ELSR_1EEEEEENS4_6LayoutINS5_IJSC_SB_SB_EEENS5_IJSB_NSA_ILi0EEESW_EEEEENS5_IJNS4_10UnderscoreESZ_SZ_EEEEENS4_23SM90_TMA_LOAD_MULTICASTENS4_14ComposedLayoutINS4_7SwizzleILi3ELi4ELi3EEENS4_18smem_ptr_flag_bitsILi8EEENSU_INS5_IJNSA_ILi8EEESI_EEENS5_IJSI_SB_EEEEEEEvNS4_8identityENS4_13SM90_TMA_LOADES1C_vS1D_EENS_8epilogue10collective6detail29Sm90TmaWarpSpecializedAdapterINS1H_15DefaultEpilogueISK_SL_SL_NS1G_6thread17LinearCombinationISK_Li1EffLNS1L_9ScaleType4KindE0ELNS_15FloatRoundStyleE2ESK_EENS1_15EpilogueDefaultEEEEEvvEEEEvNT_6ParamsE:
	.zero		1664


//--------------------- SYMBOLS --------------------------

	.type		.nv.reservedSmem.offset0,@object
	.size		.nv.reservedSmem.offset0,0x4
